	.target	sm_100a

	.elftype	@"ET_EXEC"


//--------------------- .note.nv.tkinfo           --------------------------
	.section	.note.nv.tkinfo,"",@"SHT_NOTE"
	.sectionflags	@"SHF_NOTE_NV_TKINFO"
	.tkinfo
        /*0018*/ 	.word	0x00000002
        /*0030*/ 	.string	""
        /*0030*/ 	.string	"ptxas"
        /*0030*/ 	.string	"Cuda compilation tools, release 13.0, V13.0.88"
        /*0030*/ 	.string	"Build cuda_13.0.r13.0/compiler.36424714_0"
        /*0030*/ 	.string	"-arch sm_100a -m 64 "



//--------------------- .note.nv.cuinfo           --------------------------
	.section	.note.nv.cuinfo,"",@"SHT_NOTE"
	.sectionflags	@"SHF_NOTE_NV_CUINFO"
        /*0018*/ 	.short	0x0002
        /*001a*/ 	.short	0x0064
        /*001c*/ 	.short	0x0082
	.zero		2


//--------------------- .nv.info                  --------------------------
	.section	.nv.info,"",@"SHT_CUDA_INFO"
	.align	4


	//----- nvinfo : EIATTR_REGCOUNT
	.align		4
        /*0000*/ 	.byte	0x04, 0x2f
        /*0002*/ 	.short	(.L_19 - .L_18)
	.align		4
.L_18:
        /*0004*/ 	.word	index@(_ZN7cutlass13device_kernelINS_4conv6kernel13ConvUniversalINS1_16ConvProblemShapeILNS1_8OperatorE2ELi2EEENS1_10collective14CollectiveConvINS1_47MainloopSm100TmaUmmaWarpSpecializedImplicitGemmILS5_2ELi6ELi2ELi1ELi2EN4cute5tupleIJNSA_1CILi1EEESD_SD_EEEEENSB_IJNSC_ILi128EEENSB_IJSG_EEENSB_IJNSC_ILi64EEEEEEEEENS_6half_tESL_NSA_8TiledMMAINSA_8MMA_AtomIJNSA_20SM100_MMA_F16BF16_SSISL_SL_fLi128ELi128ELNSA_4UMMA5MajorE1ELSQ_1ELNSP_7ScaleInE0ELSR_0EEEEEENSA_6LayoutISE_NSB_IJNSC_ILi0EEESV_SV_EEEEENSB_IJNSA_10UnderscoreESY_SY_EEEEENS7_6detail27Sm100ImplicitGemmTileTraitsINSA_13SM90_TMA_LOADENSA_14ComposedLayoutINSA_7SwizzleILi3ELi4ELi3EEENSA_18smem_ptr_flag_bitsILi16EEENSU_INSB_IJSI_NSC_ILi8EEEEEENSB_IJSD_SI_EEEEEEEvEENS12_INSA_20SM90_TMA_LOAD_IM2COLES1D_vEEEENS_8epilogue10collective18CollectiveEpilogueINS1I_23Sm100TmaWarpSpecializedILi4ELi2ELi32ELb1ELb0EEEJSK_NSB_IJNSU_ISG_SD_EENSU_INSC_ILi32EEESD_EEEEESL_NSB_IJlNSB_IJSD_llEEESV_EEESL_S1S_NS1I_6fusion15FusionCallbacksIS1M_NS1T_17LinearCombinationISL_fSL_fLNS_15FloatRoundStyleE2EEESK_S1Q_JEEENSA_5SM1004TMEM4LOAD26SM100_TMEM_LOAD_32dp32b32xES13_NS14_INS15_ILi2ELi4ELi3EEES18_NSU_INSB_IJS19_S1O_EEENSB_IJS1O_SD_EEEEEEENSA_39AutoVectorizingCopyWithAssumedAlignmentILi128EEENSA_14SM90_TMA_STOREES27_S29_S29_EEEvvEEEEvNT_6ParamsE)
        /*0008*/ 	.word	0x0000007a


	//----- nvinfo : EIATTR_FRAME_SIZE
	.align		4
.L_19:
        /*000c*/ 	.byte	0x04, 0x11
        /*000e*/ 	.short	(.L_21 - .L_20)
	.align		4
.L_20:
        /*0010*/ 	.word	index@($__internal_2_$__cuda_sm10x_tcgen05_guardrail_trap_unallocated_columns_being_dealloced)
        /*0014*/ 	.word	0x00000008


	//----- nvinfo : EIATTR_FRAME_SIZE
	.align		4
.L_21:
        /*0018*/ 	.byte	0x04, 0x11
        /*001a*/ 	.short	(.L_23 - .L_22)
	.align		4
.L_22:
        /*001c*/ 	.word	index@($__internal_1_$__cuda_sm10x_tcgen05_guardrail_trap_phase_invalid_during_alloc)
        /*0020*/ 	.word	0x00000008


	//----- nvinfo : EIATTR_FRAME_SIZE
	.align		4
.L_23:
        /*0024*/ 	.byte	0x04, 0x11
        /*0026*/ 	.short	(.L_25 - .L_24)
	.align		4
.L_24:
        /*0028*/ 	.word	index@($__internal_0_$__cuda_sm10x_tcgen05_guardrail_trap_col_being_dealloced_not_returned_by_alloc)
        /*002c*/ 	.word	0x00000008


	//----- nvinfo : EIATTR_FRAME_SIZE
	.align		4
.L_25:
        /*0030*/ 	.byte	0x04, 0x11
        /*0032*/ 	.short	(.L_27 - .L_26)
	.align		4
.L_26:
        /*0034*/ 	.word	index@(_ZN7cutlass13device_kernelINS_4conv6kernel13ConvUniversalINS1_16ConvProblemShapeILNS1_8OperatorE2ELi2EEENS1_10collective14CollectiveConvINS1_47MainloopSm100TmaUmmaWarpSpecializedImplicitGemmILS5_2ELi6ELi2ELi1ELi2EN4cute5tupleIJNSA_1CILi1EEESD_SD_EEEEENSB_IJNSC_ILi128EEENSB_IJSG_EEENSB_IJNSC_ILi64EEEEEEEEENS_6half_tESL_NSA_8TiledMMAINSA_8MMA_AtomIJNSA_20SM100_MMA_F16BF16_SSISL_SL_fLi128ELi128ELNSA_4UMMA5MajorE1ELSQ_1ELNSP_7ScaleInE0ELSR_0EEEEEENSA_6LayoutISE_NSB_IJNSC_ILi0EEESV_SV_EEEEENSB_IJNSA_10UnderscoreESY_SY_EEEEENS7_6detail27Sm100ImplicitGemmTileTraitsINSA_13SM90_TMA_LOADENSA_14ComposedLayoutINSA_7SwizzleILi3ELi4ELi3EEENSA_18smem_ptr_flag_bitsILi16EEENSU_INSB_IJSI_NSC_ILi8EEEEEENSB_IJSD_SI_EEEEEEEvEENS12_INSA_20SM90_TMA_LOAD_IM2COLES1D_vEEEENS_8epilogue10collective18CollectiveEpilogueINS1I_23Sm100TmaWarpSpecializedILi4ELi2ELi32ELb1ELb0EEEJSK_NSB_IJNSU_ISG_SD_EENSU_INSC_ILi32EEESD_EEEEESL_NSB_IJlNSB_IJSD_llEEESV_EEESL_S1S_NS1I_6fusion15FusionCallbacksIS1M_NS1T_17LinearCombinationISL_fSL_fLNS_15FloatRoundStyleE2EEESK_S1Q_JEEENSA_5SM1004TMEM4LOAD26SM100_TMEM_LOAD_32dp32b32xES13_NS14_INS15_ILi2ELi4ELi3EEES18_NSU_INSB_IJS19_S1O_EEENSB_IJS1O_SD_EEEEEEENSA_39AutoVectorizingCopyWithAssumedAlignmentILi128EEENSA_14SM90_TMA_STOREES27_S29_S29_EEEvvEEEEvNT_6ParamsE)
        /*0038*/ 	.word	0x00000008


	//----- nvinfo : EIATTR_MIN_STACK_SIZE
	.align		4
.L_27:
        /*003c*/ 	.byte	0x04, 0x12
        /*003e*/ 	.short	(.L_29 - .L_28)
	.align		4
.L_28:
        /*0040*/ 	.word	index@(_ZN7cutlass13device_kernelINS_4conv6kernel13ConvUniversalINS1_16ConvProblemShapeILNS1_8OperatorE2ELi2EEENS1_10collective14CollectiveConvINS1_47MainloopSm100TmaUmmaWarpSpecializedImplicitGemmILS5_2ELi6ELi2ELi1ELi2EN4cute5tupleIJNSA_1CILi1EEESD_SD_EEEEENSB_IJNSC_ILi128EEENSB_IJSG_EEENSB_IJNSC_ILi64EEEEEEEEENS_6half_tESL_NSA_8TiledMMAINSA_8MMA_AtomIJNSA_20SM100_MMA_F16BF16_SSISL_SL_fLi128ELi128ELNSA_4UMMA5MajorE1ELSQ_1ELNSP_7ScaleInE0ELSR_0EEEEEENSA_6LayoutISE_NSB_IJNSC_ILi0EEESV_SV_EEEEENSB_IJNSA_10UnderscoreESY_SY_EEEEENS7_6detail27Sm100ImplicitGemmTileTraitsINSA_13SM90_TMA_LOADENSA_14ComposedLayoutINSA_7SwizzleILi3ELi4ELi3EEENSA_18smem_ptr_flag_bitsILi16EEENSU_INSB_IJSI_NSC_ILi8EEEEEENSB_IJSD_SI_EEEEEEEvEENS12_INSA_20SM90_TMA_LOAD_IM2COLES1D_vEEEENS_8epilogue10collective18CollectiveEpilogueINS1I_23Sm100TmaWarpSpecializedILi4ELi2ELi32ELb1ELb0EEEJSK_NSB_IJNSU_ISG_SD_EENSU_INSC_ILi32EEESD_EEEEESL_NSB_IJlNSB_IJSD_llEEESV_EEESL_S1S_NS1I_6fusion15FusionCallbacksIS1M_NS1T_17LinearCombinationISL_fSL_fLNS_15FloatRoundStyleE2EEESK_S1Q_JEEENSA_5SM1004TMEM4LOAD26SM100_TMEM_LOAD_32dp32b32xES13_NS14_INS15_ILi2ELi4ELi3EEES18_NSU_INSB_IJS19_S1O_EEENSB_IJS1O_SD_EEEEEEENSA_39AutoVectorizingCopyWithAssumedAlignmentILi128EEENSA_14SM90_TMA_STOREES27_S29_S29_EEEvvEEEEvNT_6ParamsE)
        /*0044*/ 	.word	0x00000008
.L_29:


//--------------------- .nv.compat                --------------------------
	.section	.nv.compat,"",@"SHT_CUDA_COMPAT_INFO"
	.align	4
        /*0000*/ 	.byte	0x02, 0x09, 0x01, 0x00, 0x02, 0x02, 0x02, 0x00, 0x02, 0x05, 0x05, 0x00, 0x03, 0x07, 0x01, 0x01
        /*0010*/ 	.byte	0x02, 0x03, 0x01, 0x00, 0x02, 0x06, 0x01, 0x00, 0x04, 0x0b, 0x08, 0x00, 0x09, 0x00, 0x00, 0x00
        /*0020*/ 	.byte	0x00, 0x00, 0x00, 0x00


//--------------------- .nv.info._ZN7cutlass13device_kernelINS_4conv6kernel13ConvUniversalINS1_16ConvProblemShapeILNS1_8OperatorE2ELi2EEENS1_10collective14CollectiveConvINS1_47MainloopSm100TmaUmmaWarpSpecializedImplicitGemmILS5_2ELi6ELi2ELi1ELi2EN4cute5tupleIJNSA_1CILi1EEESD_SD_EEEEENSB_IJNSC_ILi128EEENSB_IJSG_EEENSB_IJNSC_ILi64EEEEEEEEENS_6half_tESL_NSA_8TiledMMAINSA_8MMA_AtomIJNSA_20SM100_MMA_F16BF16_SSISL_SL_fLi128ELi128ELNSA_4UMMA5MajorE1ELSQ_1ELNSP_7ScaleInE0ELSR_0EEEEEENSA_6LayoutISE_NSB_IJNSC_ILi0EEESV_SV_EEEEENSB_IJNSA_10UnderscoreESY_SY_EEEEENS7_6detail27Sm100ImplicitGemmTileTraitsINSA_13SM90_TMA_LOADENSA_14ComposedLayoutINSA_7SwizzleILi3ELi4ELi3EEENSA_18smem_ptr_flag_bitsILi16EEENSU_INSB_IJSI_NSC_ILi8EEEEEENSB_IJSD_SI_EEEEEEEvEENS12_INSA_20SM90_TMA_LOAD_IM2COLES1D_vEEEENS_8epilogue10collective18CollectiveEpilogueINS1I_23Sm100TmaWarpSpecializedILi4ELi2ELi32ELb1ELb0EEEJSK_NSB_IJNSU_ISG_SD_EENSU_INSC_ILi32EEESD_EEEEESL_NSB_IJlNSB_IJSD_llEEESV_EEESL_S1S_NS1I_6fusion15FusionCallbacksIS1M_NS1T_17LinearCombinationISL_fSL_fLNS_15FloatRoundStyleE2EEESK_S1Q_JEEENSA_5SM1004TMEM4LOAD26SM100_TMEM_LOAD_32dp32b32xES13_NS14_INS15_ILi2ELi4ELi3EEES18_NSU_INSB_IJS19_S1O_EEENSB_IJS1O_SD_EEEEEEENSA_39AutoVectorizingCopyWithAssumedAlignmentILi128EEENSA_14SM90_TMA_STOREES27_S29_S29_EEEvvEEEEvNT_6ParamsE --------------------------
	.section	.nv.info._ZN7cutlass13device_kernelINS_4conv6kernel13ConvUniversalINS1_16ConvProblemShapeILNS1_8OperatorE2ELi2EEENS1_10collective14CollectiveConvINS1_47MainloopSm100TmaUmmaWarpSpecializedImplicitGemmILS5_2ELi6ELi2ELi1ELi2EN4cute5tupleIJNSA_1CILi1EEESD_SD_EEEEENSB_IJNSC_ILi128EEENSB_IJSG_EEENSB_IJNSC_ILi64EEEEEEEEENS_6half_tESL_NSA_8TiledMMAINSA_8MMA_AtomIJNSA_20SM100_MMA_F16BF16_SSISL_SL_fLi128ELi128ELNSA_4UMMA5MajorE1ELSQ_1ELNSP_7ScaleInE0ELSR_0EEEEEENSA_6LayoutISE_NSB_IJNSC_ILi0EEESV_SV_EEEEENSB_IJNSA_10UnderscoreESY_SY_EEEEENS7_6detail27Sm100ImplicitGemmTileTraitsINSA_13SM90_TMA_LOADENSA_14ComposedLayoutINSA_7SwizzleILi3ELi4ELi3EEENSA_18smem_ptr_flag_bitsILi16EEENSU_INSB_IJSI_NSC_ILi8EEEEEENSB_IJSD_SI_EEEEEEEvEENS12_INSA_20SM90_TMA_LOAD_IM2COLES1D_vEEEENS_8epilogue10collective18CollectiveEpilogueINS1I_23Sm100TmaWarpSpecializedILi4ELi2ELi32ELb1ELb0EEEJSK_NSB_IJNSU_ISG_SD_EENSU_INSC_ILi32EEESD_EEEEESL_NSB_IJlNSB_IJSD_llEEESV_EEESL_S1S_NS1I_6fusion15FusionCallbacksIS1M_NS1T_17LinearCombinationISL_fSL_fLNS_15FloatRoundStyleE2EEESK_S1Q_JEEENSA_5SM1004TMEM4LOAD26SM100_TMEM_LOAD_32dp32b32xES13_NS14_INS15_ILi2ELi4ELi3EEES18_NSU_INSB_IJS19_S1O_EEENSB_IJS1O_SD_EEEEEEENSA_39AutoVectorizingCopyWithAssumedAlignmentILi128EEENSA_14SM90_TMA_STOREES27_S29_S29_EEEvvEEEEvNT_6ParamsE,"",@"SHT_CUDA_INFO"
	.sectionflags	@""
	.align	4


	//----- nvinfo : EIATTR_CUDA_API_VERSION
	.align		4
        /*0000*/ 	.byte	0x04, 0x37
        /*0002*/ 	.short	(.L_31 - .L_30)
.L_30:
        /*0004*/ 	.word	0x00000082


	//----- nvinfo : EIATTR_KPARAM_INFO
	.align		4
.L_31:
        /*0008*/ 	.byte	0x04, 0x17
        /*000a*/ 	.short	(.L_33 - .L_32)
.L_32:
        /*000c*/ 	.word	0x00000000
        /*0010*/ 	.short	0x0000
        /*0012*/ 	.short	0x0000
        /*0014*/ 	.byte	0x00, 0xf0, 0x01, 0x20


	//----- nvinfo : EIATTR_AT_ENTRY_FRAGMENTS
	.align		4
.L_33:
        /*0018*/ 	.byte	0x04, 0x4f
        /*001a*/ 	.short	(.L_35 - .L_34)


	//   ....[0]....
.L_34:
        /*001c*/ 	.word	0x00000006


	//----- nvinfo : EIATTR_RESERVED_SMEM_USED
	.align		4
.L_35:
        /*0020*/ 	.byte	0x01, 0x41
	.zero		2


	//----- nvinfo : EIATTR_SPARSE_MMA_MASK
	.align		4
        /*0024*/ 	.byte	0x03, 0x50
        /*0026*/ 	.short	0x0000


	//----- nvinfo : EIATTR_TCGEN05_1CTA_USED
	.align		4
        /*0028*/ 	.byte	0x01, 0x51
	.zero		2


	//----- nvinfo : EIATTR_MAXREG_COUNT
	.align		4
        /*002c*/ 	.byte	0x03, 0x1b
        /*002e*/ 	.short	0x00ff


	//----- nvinfo : EIATTR_NUM_BARRIERS
	.align		4
        /*0030*/ 	.byte	0x02, 0x4c
        /*0032*/ 	.byte	0x07
	.zero		1


	//----- nvinfo : EIATTR_EXTERNS
	.align		4
        /*0034*/ 	.byte	0x04, 0x0f
        /*0036*/ 	.short	(.L_37 - .L_36)


	//   ....[0]....
	.align		4
.L_36:
        /*0038*/ 	.word	index@(__assertfail)


	//----- nvinfo : EIATTR_MERCURY_ISA_VERSION
	.align		4
.L_37:
        /*003c*/ 	.byte	0x03, 0x5f
        /*003e*/ 	.short	0x0101


	//----- nvinfo : EIATTR_INT_WARP_WIDE_INSTR_OFFSETS
	.align		4
        /*0040*/ 	.byte	0x04, 0x31
        /*0042*/ 	.short	(.L_39 - .L_38)


	//   ....[0]....
.L_38:
        /*0044*/ 	.word	0x00003ec0


	//   ....[1]....
        /*0048*/ 	.word	0x00003ee0


	//   ....[2]....
        /*004c*/ 	.word	0x00003f10


	//   ....[3]....
        /*0050*/ 	.word	0x00004f50


	//   ....[4]....
        /*0054*/ 	.word	0x00004fb0


	//   ....[5]....
        /*0058*/ 	.word	0x00005090


	//   ....[6]....
        /*005c*/ 	.word	0x00005110


	//   ....[7]....
        /*0060*/ 	.word	0x00005210


	//   ....[8]....
        /*0064*/ 	.word	0x000052a0


	//   ....[9]....
        /*0068*/ 	.word	0x000053b0


	//   ....[10]....
        /*006c*/ 	.word	0x00005460


	//----- nvinfo : EIATTR_COOP_GROUP_MASK_REGIDS
	.align		4
.L_39:
        /*0070*/ 	.byte	0x04, 0x29
        /*0072*/ 	.short	(.L_41 - .L_40)


	//   ....[0]....
.L_40:
        /*0074*/ 	.word	0xffffffff


	//   ....[1]....
        /*0078*/ 	.word	0xffffffff


	//   ....[2]....
        /*007c*/ 	.word	0xffffffff


	//   ....[3]....
        /*0080*/ 	.word	0xffffffff


	//   ....[4]....
        /*0084*/ 	.word	0xffffffff


	//   ....[5]....
        /*0088*/ 	.word	0xffffffff


	//   ....[6]....
        /*008c*/ 	.word	0xffffffff


	//   ....[7]....
        /*0090*/ 	.word	0xffffffff


	//   ....[8]....
        /*0094*/ 	.word	0xffffffff


	//   ....[9]....
        /*0098*/ 	.word	0xffffffff


	//   ....[10]....
        /*009c*/ 	.word	0xffffffff


	//   ....[11]....
        /*00a0*/ 	.word	0xffffffff


	//----- nvinfo : EIATTR_COOP_GROUP_INSTR_OFFSETS
	.align		4
.L_41:
        /*00a4*/ 	.byte	0x04, 0x28
        /*00a6*/ 	.short	(.L_43 - .L_42)


	//   ....[0]....
.L_42:
        /*00a8*/ 	.word	0x00000090


	//   ....[1]....
        /*00ac*/ 	.word	0x00000500


	//   ....[2]....
        /*00b0*/ 	.word	0x000006b0


	//   ....[3]....
        /*00b4*/ 	.word	0x00000850


	//   ....[4]....
        /*00b8*/ 	.word	0x00000950


	//   ....[5]....
        /*00bc*/ 	.word	0x00000aa0


	//   ....[6]....
        /*00c0*/ 	.word	0x00002480


	//   ....[7]....
        /*00c4*/ 	.word	0x00003210


	//   ....[8]....
        /*00c8*/ 	.word	0x00003420


	//   ....[9]....
        /*00cc*/ 	.word	0x00003450


	//   ....[10]....
        /*00d0*/ 	.word	0x00003da0


	//   ....[11]....
        /*00d4*/ 	.word	0x00003fe0


	//----- nvinfo : EIATTR_VRC_CTA_INIT_COUNT
	.align		4
.L_43:
        /*00d8*/ 	.byte	0x02, 0x4a
        /*00da*/ 	.byte	0x80
	.zero		1


	//----- nvinfo : EIATTR_SYSCALL_OFFSETS
	.align		4
        /*00dc*/ 	.byte	0x04, 0x46
        /*00de*/ 	.short	(.L_45 - .L_44)


	//   ....[0]....
.L_44:
        /*00e0*/ 	.word	0x000064c0


	//   ....[1]....
        /*00e4*/ 	.word	0x000065b0


	//   ....[2]....
        /*00e8*/ 	.word	0x00006d80


	//   ....[3]....
        /*00ec*/ 	.word	0x00007a00


	//   ....[4]....
        /*00f0*/ 	.word	0x00008640


	//   ....[5]....
        /*00f4*/ 	.word	0x00009270


	//----- nvinfo : EIATTR_MBARRIER_INSTR_OFFSETS
	.align		4
.L_45:
        /*00f8*/ 	.byte	0x04, 0x39
        /*00fa*/ 	.short	(.L_47 - .L_46)


	//   ....[0]....
.L_46:
        /*00fc*/ 	.word	0x000005e0
        /*0100*/ 	.word	0x000000ff
        /*0104*/ 	.word	0x00000000
        /*0108*/ 	.short	0x0100
        /*010a*/ 	.byte	0x04
	.zero		1


	//   ....[1]....
        /*010c*/ 	.word	0x000005f0
        /*0110*/ 	.word	0x000000ff
        /*0114*/ 	.word	0x00000030
        /*0118*/ 	.short	0x0100
        /*011a*/ 	.byte	0x04
	.zero		1


	//   ....[2]....
        /*011c*/ 	.word	0x00000600
        /*0120*/ 	.word	0x000000ff
        /*0124*/ 	.word	0x00000008
        /*0128*/ 	.short	0x0100
        /*012a*/ 	.byte	0x04
	.zero		1


	//   ....[3]....
        /*012c*/ 	.word	0x00000610
        /*0130*/ 	.word	0x000000ff
        /*0134*/ 	.word	0x00000038
        /*0138*/ 	.short	0x0100
        /*013a*/ 	.byte	0x04
	.zero		1


	//   ....[4]....
        /*013c*/ 	.word	0x00000620
        /*0140*/ 	.word	0x000000ff
        /*0144*/ 	.word	0x00000010
        /*0148*/ 	.short	0x0100
        /*014a*/ 	.byte	0x04
	.zero		1


	//   ....[5]....
        /*014c*/ 	.word	0x00000630
        /*0150*/ 	.word	0x000000ff
        /*0154*/ 	.word	0x00000040
        /*0158*/ 	.short	0x0100
        /*015a*/ 	.byte	0x04
	.zero		1


	//   ....[6]....
        /*015c*/ 	.word	0x00000640
        /*0160*/ 	.word	0x000000ff
        /*0164*/ 	.word	0x00000018
        /*0168*/ 	.short	0x0100
        /*016a*/ 	.byte	0x04
	.zero		1


	//   ....[7]....
        /*016c*/ 	.word	0x00000650
        /*0170*/ 	.word	0x000000ff
        /*0174*/ 	.word	0x00000048
        /*0178*/ 	.short	0x0100
        /*017a*/ 	.byte	0x04
	.zero		1


	//   ....[8]....
        /*017c*/ 	.word	0x00000660
        /*0180*/ 	.word	0x000000ff
        /*0184*/ 	.word	0x00000020
        /*0188*/ 	.short	0x0100
        /*018a*/ 	.byte	0x04
	.zero		1


	//   ....[9]....
        /*018c*/ 	.word	0x00000670
        /*0190*/ 	.word	0x000000ff
        /*0194*/ 	.word	0x00000050
        /*0198*/ 	.short	0x0100
        /*019a*/ 	.byte	0x04
	.zero		1


	//   ....[10]....
        /*019c*/ 	.word	0x00000680
        /*01a0*/ 	.word	0x000000ff
        /*01a4*/ 	.word	0x00000028
        /*01a8*/ 	.short	0x0100
        /*01aa*/ 	.byte	0x04
	.zero		1


	//   ....[11]....
        /*01ac*/ 	.word	0x00000690
        /*01b0*/ 	.word	0x000000ff
        /*01b4*/ 	.word	0x00000058
        /*01b8*/ 	.short	0x0100
        /*01ba*/ 	.byte	0x04
	.zero		1


	//   ....[12]....
        /*01bc*/ 	.word	0x000007c0
        /*01c0*/ 	.word	0x000000ff
        /*01c4*/ 	.word	0x00000060
        /*01c8*/ 	.short	0x0100
        /*01ca*/ 	.byte	0x04
	.zero		1


	//   ....[13]....
        /*01cc*/ 	.word	0x000007d0
        /*01d0*/ 	.word	0x000000ff
        /*01d4*/ 	.word	0x00000080
        /*01d8*/ 	.short	0x0100
        /*01da*/ 	.byte	0x04
	.zero		1


	//   ....[14]....
        /*01dc*/ 	.word	0x000007e0
        /*01e0*/ 	.word	0x000000ff
        /*01e4*/ 	.word	0x00000068
        /*01e8*/ 	.short	0x0100
        /*01ea*/ 	.byte	0x04
	.zero		1


	//   ....[15]....
        /*01ec*/ 	.word	0x000007f0
        /*01f0*/ 	.word	0x000000ff
        /*01f4*/ 	.word	0x00000088
        /*01f8*/ 	.short	0x0100
        /*01fa*/ 	.byte	0x04
	.zero		1


	//   ....[16]....
        /*01fc*/ 	.word	0x00000800
        /*0200*/ 	.word	0x000000ff
        /*0204*/ 	.word	0x00000070
        /*0208*/ 	.short	0x0100
        /*020a*/ 	.byte	0x04
	.zero		1


	//   ....[17]....
        /*020c*/ 	.word	0x00000810
        /*0210*/ 	.word	0x000000ff
        /*0214*/ 	.word	0x00000090
        /*0218*/ 	.short	0x0100
        /*021a*/ 	.byte	0x04
	.zero		1


	//   ....[18]....
        /*021c*/ 	.word	0x00000820
        /*0220*/ 	.word	0x000000ff
        /*0224*/ 	.word	0x00000078
        /*0228*/ 	.short	0x0100
        /*022a*/ 	.byte	0x04
	.zero		1


	//   ....[19]....
        /*022c*/ 	.word	0x00000830
        /*0230*/ 	.word	0x000000ff
        /*0234*/ 	.word	0x00000098
        /*0238*/ 	.short	0x0100
        /*023a*/ 	.byte	0x04
	.zero		1


	//   ....[20]....
        /*023c*/ 	.word	0x00000920
        /*0240*/ 	.word	0x000000ff
        /*0244*/ 	.word	0x000000a0
        /*0248*/ 	.short	0x0100
        /*024a*/ 	.byte	0x06
	.zero		1


	//   ....[21]....
        /*024c*/ 	.word	0x00000930
        /*0250*/ 	.word	0x000000ff
        /*0254*/ 	.word	0x000000a8
        /*0258*/ 	.short	0x0100
        /*025a*/ 	.byte	0x06
	.zero		1


	//   ....[22]....
        /*025c*/ 	.word	0x00000a70
        /*0260*/ 	.word	0x000000ff
        /*0264*/ 	.word	0x000000b0
        /*0268*/ 	.short	0x0100
        /*026a*/ 	.byte	0x06
	.zero		1


	//   ....[23]....
        /*026c*/ 	.word	0x00000a80
        /*0270*/ 	.word	0x000000ff
        /*0274*/ 	.word	0x000000b8
        /*0278*/ 	.short	0x0100
        /*027a*/ 	.byte	0x06
	.zero		1


	//   ....[24]....
        /*027c*/ 	.word	0x00000bd0
        /*0280*/ 	.word	0x000000ff
        /*0284*/ 	.word	0x000000c0
        /*0288*/ 	.short	0x0100
        /*028a*/ 	.byte	0x04
	.zero		1


	//   ....[25]....
        /*028c*/ 	.word	0x00000be0
        /*0290*/ 	.word	0x000000ff
        /*0294*/ 	.word	0x000000d0
        /*0298*/ 	.short	0x0100
        /*029a*/ 	.byte	0x04
	.zero		1


	//   ....[26]....
        /*029c*/ 	.word	0x00000bf0
        /*02a0*/ 	.word	0x000000ff
        /*02a4*/ 	.word	0x000000c8
        /*02a8*/ 	.short	0x0100
        /*02aa*/ 	.byte	0x04
	.zero		1


	//   ....[27]....
        /*02ac*/ 	.word	0x00000c00
        /*02b0*/ 	.word	0x000000ff
        /*02b4*/ 	.word	0x000000d8
        /*02b8*/ 	.short	0x0100
        /*02ba*/ 	.byte	0x04
	.zero		1


	//   ....[28]....
        /*02bc*/ 	.word	0x000017b0
        /*02c0*/ 	.word	0x000000ff
        /*02c4*/ 	.word	0x00000030
        /*02c8*/ 	.short	0x010a
        /*02ca*/ 	.byte	0x07
	.zero		1


	//   ....[29]....
        /*02cc*/ 	.word	0x00001b00
        /*02d0*/ 	.word	0x000000ff
        /*02d4*/ 	.word	0x00000030
        /*02d8*/ 	.short	0x010a
        /*02da*/ 	.byte	0x29
	.zero		1


	//   ....[30]....
        /*02dc*/ 	.word	0x00001c70
        /*02e0*/ 	.word	0x000000ff
        /*02e4*/ 	.word	0x00000030
        /*02e8*/ 	.short	0x010a
        /*02ea*/ 	.byte	0x08
	.zero		1


	//   ....[31]....
        /*02ec*/ 	.word	0x00001f00
        /*02f0*/ 	.word	0x000000ff
        /*02f4*/ 	.word	0x000000a8
        /*02f8*/ 	.short	0x0101
        /*02fa*/ 	.byte	0x26
	.zero		1


	//   ....[32]....
        /*02fc*/ 	.word	0x00001f30
        /*0300*/ 	.word	0x000000ff
        /*0304*/ 	.word	0x00000030
        /*0308*/ 	.short	0x010a
        /*030a*/ 	.byte	0x04
	.zero		1


	//   ....[33]....
        /*030c*/ 	.word	0x00002090
        /*0310*/ 	.word	0x000000ff
        /*0314*/ 	.word	0x00000030
        /*0318*/ 	.short	0x010a
        /*031a*/ 	.byte	0x1d
	.zero		1


	//   ....[34]....
        /*031c*/ 	.word	0x00002200
        /*0320*/ 	.word	0x000000ff
        /*0324*/ 	.word	0x00000030
        /*0328*/ 	.short	0x010a
        /*032a*/ 	.byte	0x09
	.zero		1


	//   ....[35]....
        /*032c*/ 	.word	0x00002490
        /*0330*/ 	.word	0x000000ff
        /*0334*/ 	.word	0x000000b0
        /*0338*/ 	.short	0x010a
        /*033a*/ 	.byte	0x26
	.zero		1


	//   ....[36]....
        /*033c*/ 	.word	0x00002550
        /*0340*/ 	.word	0x000000ff
        /*0344*/ 	.word	0x00000000
        /*0348*/ 	.short	0x0101
        /*034a*/ 	.byte	0x04
	.zero		1


	//   ....[37]....
        /*034c*/ 	.word	0x00002b40
        /*0350*/ 	.word	0x000000ff
        /*0354*/ 	.word	0x00000000
        /*0358*/ 	.short	0x010a
        /*035a*/ 	.byte	0x04
	.zero		1


	//   ....[38]....
        /*035c*/ 	.word	0x00002be0
        /*0360*/ 	.word	0x000000ff
        /*0364*/ 	.word	0x00000000
        /*0368*/ 	.short	0x010a
        /*036a*/ 	.byte	0x05
	.zero		1


	//   ....[39]....
        /*036c*/ 	.word	0x00002c80
        /*0370*/ 	.word	0x000000ff
        /*0374*/ 	.word	0x00000000
        /*0378*/ 	.short	0x010a
        /*037a*/ 	.byte	0x05
	.zero		1


	//   ....[40]....
        /*037c*/ 	.word	0x00002d20
        /*0380*/ 	.word	0x000000ff
        /*0384*/ 	.word	0x00000000
        /*0388*/ 	.short	0x010a
        /*038a*/ 	.byte	0x05
	.zero		1


	//   ....[41]....
        /*038c*/ 	.word	0x00002dc0
        /*0390*/ 	.word	0x000000ff
        /*0394*/ 	.word	0x00000000
        /*0398*/ 	.short	0x010a
        /*039a*/ 	.byte	0x05
	.zero		1


	//   ....[42]....
        /*039c*/ 	.word	0x00002e70
        /*03a0*/ 	.word	0x00000000
        /*03a4*/ 	.word	0x00000000
        /*03a8*/ 	.short	0x010a
        /*03aa*/ 	.byte	0xff
	.zero		1


	//   ....[43]....
        /*03ac*/ 	.word	0x00002fc0
        /*03b0*/ 	.word	0x000000ff
        /*03b4*/ 	.word	0x000000b8
        /*03b8*/ 	.short	0x010a
        /*03ba*/ 	.byte	0x04
	.zero		1


	//   ....[44]....
        /*03bc*/ 	.word	0x00003060
        /*03c0*/ 	.word	0x000000ff
        /*03c4*/ 	.word	0x000000b0
        /*03c8*/ 	.short	0x010a
        /*03ca*/ 	.byte	0x04
	.zero		1


	//   ....[45]....
        /*03cc*/ 	.word	0x00003100
        /*03d0*/ 	.word	0x000000ff
        /*03d4*/ 	.word	0x00000000
        /*03d8*/ 	.short	0x0101
        /*03da*/ 	.byte	0x05
	.zero		1


	//   ....[46]....
        /*03dc*/ 	.word	0x00003140
        /*03e0*/ 	.word	0x000000ff
        /*03e4*/ 	.word	0x000000b8
        /*03e8*/ 	.short	0x0106
        /*03ea*/ 	.byte	0x04
	.zero		1


	//   ....[47]....
        /*03ec*/ 	.word	0x00003180
        /*03f0*/ 	.word	0x00000000
        /*03f4*/ 	.word	0x000000b8
        /*03f8*/ 	.short	0x010a
        /*03fa*/ 	.byte	0xff
	.zero		1


	//   ....[48]....
        /*03fc*/ 	.word	0x000036e0
        /*0400*/ 	.word	0x000000ff
        /*0404*/ 	.word	0x000000b0
        /*0408*/ 	.short	0x010a
        /*040a*/ 	.byte	0x15
	.zero		1


	//   ....[49]....
        /*040c*/ 	.word	0x00003790
        /*0410*/ 	.word	0x000000ff
        /*0414*/ 	.word	0x00000000
        /*0418*/ 	.short	0x0101
        /*041a*/ 	.byte	0x23
	.zero		1


	//   ....[50]....
        /*041c*/ 	.word	0x000037a0
        /*0420*/ 	.word	0x000000ff
        /*0424*/ 	.word	0x000000d0
        /*0428*/ 	.short	0x010a
        /*042a*/ 	.byte	0x19
	.zero		1


	//   ....[51]....
        /*042c*/ 	.word	0x00003830
        /*0430*/ 	.word	0x000000ff
        /*0434*/ 	.word	0x00000000
        /*0438*/ 	.short	0x010a
        /*043a*/ 	.byte	0x04
	.zero		1


	//   ....[52]....
        /*043c*/ 	.word	0x000038d0
        /*0440*/ 	.word	0x000000ff
        /*0444*/ 	.word	0x00000000
        /*0448*/ 	.short	0x010a
        /*044a*/ 	.byte	0x11
	.zero		1


	//   ....[53]....
        /*044c*/ 	.word	0x00003a20
        /*0450*/ 	.word	0x000000ff
        /*0454*/ 	.word	0x00000000
        /*0458*/ 	.short	0x010a
        /*045a*/ 	.byte	0x04
	.zero		1


	//   ....[54]....
        /*045c*/ 	.word	0x00003cf0
        /*0460*/ 	.word	0x000000ff
        /*0464*/ 	.word	0x00000000
        /*0468*/ 	.short	0x010a
        /*046a*/ 	.byte	0x04
	.zero		1


	//   ....[55]....
        /*046c*/ 	.word	0x00003d80
        /*0470*/ 	.word	0x000000ff
        /*0474*/ 	.word	0x00000000
        /*0478*/ 	.short	0x010a
        /*047a*/ 	.byte	0x04
	.zero		1


	//   ....[56]....
        /*047c*/ 	.word	0x00004480
        /*0480*/ 	.word	0x000000ff
        /*0484*/ 	.word	0x000000b0
        /*0488*/ 	.short	0x010a
        /*048a*/ 	.byte	0x1f
	.zero		1


	//   ....[57]....
        /*048c*/ 	.word	0x00004520
        /*0490*/ 	.word	0x000000ff
        /*0494*/ 	.word	0x00000000
        /*0498*/ 	.short	0x0101
        /*049a*/ 	.byte	0x38
	.zero		1


	//   ....[58]....
        /*049c*/ 	.word	0x00004a40
        /*04a0*/ 	.word	0x000000ff
        /*04a4*/ 	.word	0x000000a8
        /*04a8*/ 	.short	0x010a
        /*04aa*/ 	.byte	0x1f
	.zero		1


	//   ....[59]....
        /*04ac*/ 	.word	0x00004ef0
        /*04b0*/ 	.word	0x000000ff
        /*04b4*/ 	.word	0x00000080
        /*04b8*/ 	.short	0x010a
        /*04ba*/ 	.byte	0x1f
	.zero		1


	//   ....[60]....
        /*04bc*/ 	.word	0x00005040
        /*04c0*/ 	.word	0x000000ff
        /*04c4*/ 	.word	0x00000060
        /*04c8*/ 	.short	0x010b
        /*04ca*/ 	.byte	0x1f
	.zero		1


	//   ....[61]....
        /*04cc*/ 	.word	0x00005050
        /*04d0*/ 	.word	0x000000ff
        /*04d4*/ 	.word	0x00000000
        /*04d8*/ 	.short	0x0101
        /*04da*/ 	.byte	0x3d
	.zero		1


	//   ....[62]....
        /*04dc*/ 	.word	0x00005060
        /*04e0*/ 	.word	0x000000ff
        /*04e4*/ 	.word	0x00000088
        /*04e8*/ 	.short	0x010a
        /*04ea*/ 	.byte	0x1f
	.zero		1


	//   ....[63]....
        /*04ec*/ 	.word	0x000051c0
        /*04f0*/ 	.word	0x000000ff
        /*04f4*/ 	.word	0x00000068
        /*04f8*/ 	.short	0x010b
        /*04fa*/ 	.byte	0x1f
	.zero		1


	//   ....[64]....
        /*04fc*/ 	.word	0x000051d0
        /*0500*/ 	.word	0x000000ff
        /*0504*/ 	.word	0x00000000
        /*0508*/ 	.short	0x0101
        /*050a*/ 	.byte	0x3c
	.zero		1


	//   ....[65]....
        /*050c*/ 	.word	0x000051e0
        /*0510*/ 	.word	0x000000ff
        /*0514*/ 	.word	0x00000090
        /*0518*/ 	.short	0x010a
        /*051a*/ 	.byte	0x1f
	.zero		1


	//   ....[66]....
        /*051c*/ 	.word	0x00005360
        /*0520*/ 	.word	0x000000ff
        /*0524*/ 	.word	0x00000070
        /*0528*/ 	.short	0x010b
        /*052a*/ 	.byte	0x1f
	.zero		1


	//   ....[67]....
        /*052c*/ 	.word	0x00005370
        /*0530*/ 	.word	0x000000ff
        /*0534*/ 	.word	0x00000000
        /*0538*/ 	.short	0x0101
        /*053a*/ 	.byte	0x3b
	.zero		1


	//   ....[68]....
        /*053c*/ 	.word	0x00005380
        /*0540*/ 	.word	0x000000ff
        /*0544*/ 	.word	0x00000098
        /*0548*/ 	.short	0x010a
        /*054a*/ 	.byte	0x1f
	.zero		1


	//   ....[69]....
        /*054c*/ 	.word	0x00005530
        /*0550*/ 	.word	0x000000ff
        /*0554*/ 	.word	0x00000078
        /*0558*/ 	.short	0x010b
        /*055a*/ 	.byte	0x1f
	.zero		1


	//   ....[70]....
        /*055c*/ 	.word	0x00005540
        /*0560*/ 	.word	0x000000ff
        /*0564*/ 	.word	0x00000000
        /*0568*/ 	.short	0x0101
        /*056a*/ 	.byte	0x3a
	.zero		1


	//   ....[71]....
        /*056c*/ 	.word	0x00005570
        /*0570*/ 	.word	0x000000ff
        /*0574*/ 	.word	0x00000080
        /*0578*/ 	.short	0x010a
        /*057a*/ 	.byte	0x1f
	.zero		1


	//   ....[72]....
        /*057c*/ 	.word	0x00005590
        /*0580*/ 	.word	0x000000ff
        /*0584*/ 	.word	0x00000088
        /*0588*/ 	.short	0x010a
        /*058a*/ 	.byte	0x1f
	.zero		1


	//   ....[73]....
        /*058c*/ 	.word	0x000055b0
        /*0590*/ 	.word	0x000000ff
        /*0594*/ 	.word	0x00000090
        /*0598*/ 	.short	0x010a
        /*059a*/ 	.byte	0x1f
	.zero		1


	//   ....[74]....
        /*059c*/ 	.word	0x000055f0
        /*05a0*/ 	.word	0x00000000
        /*05a4*/ 	.word	0x00000098
        /*05a8*/ 	.short	0x010a
        /*05aa*/ 	.byte	0xff
	.zero		1


	//   ....[75]....
        /*05ac*/ 	.word	0x00005950
        /*05b0*/ 	.word	0x000000ff
        /*05b4*/ 	.word	0x000000b0
        /*05b8*/ 	.short	0x010a
        /*05ba*/ 	.byte	0x30
	.zero		1


	//   ....[76]....
        /*05bc*/ 	.word	0x00005a20
        /*05c0*/ 	.word	0x000000ff
        /*05c4*/ 	.word	0x00000000
        /*05c8*/ 	.short	0x0101
        /*05ca*/ 	.byte	0x04
	.zero		1


	//   ....[77]....
        /*05cc*/ 	.word	0x00006a40
        /*05d0*/ 	.word	0x000000ff
        /*05d4*/ 	.word	0x00000060
        /*05d8*/ 	.short	0x010a
        /*05da*/ 	.byte	0x30
	.zero		1


	//   ....[78]....
        /*05dc*/ 	.word	0x00006a80
        /*05e0*/ 	.word	0x00000063
        /*05e4*/ 	.word	0x000000c0
        /*05e8*/ 	.short	0x010a
        /*05ea*/ 	.byte	0xff
	.zero		1


	//   ....[79]....
        /*05ec*/ 	.word	0x00006b70
        /*05f0*/ 	.word	0x000000ff
        /*05f4*/ 	.word	0x00000060
        /*05f8*/ 	.short	0x010a
        /*05fa*/ 	.byte	0x30
	.zero		1


	//   ....[80]....
        /*05fc*/ 	.word	0x00006c60
        /*0600*/ 	.word	0x00000063
        /*0604*/ 	.word	0x000000c0
        /*0608*/ 	.short	0x010a
        /*060a*/ 	.byte	0xff
	.zero		1


	//   ....[81]....
        /*060c*/ 	.word	0x00007730
        /*0610*/ 	.word	0x00000000
        /*0614*/ 	.word	0x00000000
        /*0618*/ 	.short	0x0101
        /*061a*/ 	.byte	0xff
	.zero		1


	//   ....[82]....
        /*061c*/ 	.word	0x00007740
        /*0620*/ 	.word	0x00000003
        /*0624*/ 	.word	0x00000060
        /*0628*/ 	.short	0x010a
        /*062a*/ 	.byte	0xff
	.zero		1


	//   ....[83]....
        /*062c*/ 	.word	0x00007820
        /*0630*/ 	.word	0x00000003
        /*0634*/ 	.word	0x00000060
        /*0638*/ 	.short	0x010a
        /*063a*/ 	.byte	0xff
	.zero		1


	//   ....[84]....
        /*063c*/ 	.word	0x00008370
        /*0640*/ 	.word	0x0000003d
        /*0644*/ 	.word	0x00000000
        /*0648*/ 	.short	0x0101
        /*064a*/ 	.byte	0xff
	.zero		1


	//   ....[85]....
        /*064c*/ 	.word	0x00008390
        /*0650*/ 	.word	0x0000003e
        /*0654*/ 	.word	0x00000060
        /*0658*/ 	.short	0x010a
        /*065a*/ 	.byte	0xff
	.zero		1


	//   ....[86]....
        /*065c*/ 	.word	0x00008460
        /*0660*/ 	.word	0x0000003e
        /*0664*/ 	.word	0x00000060
        /*0668*/ 	.short	0x010a
        /*066a*/ 	.byte	0xff
	.zero		1


	//   ....[87]....
        /*066c*/ 	.word	0x00008fa0
        /*0670*/ 	.word	0x0000003d
        /*0674*/ 	.word	0x00000000
        /*0678*/ 	.short	0x0101
        /*067a*/ 	.byte	0xff
	.zero		1


	//   ....[88]....
        /*067c*/ 	.word	0x00008fc0
        /*0680*/ 	.word	0x0000003e
        /*0684*/ 	.word	0x00000060
        /*0688*/ 	.short	0x010a
        /*068a*/ 	.byte	0xff
	.zero		1


	//   ....[89]....
        /*068c*/ 	.word	0x00009090
        /*0690*/ 	.word	0x0000003e
        /*0694*/ 	.word	0x00000060
        /*0698*/ 	.short	0x010a
        /*069a*/ 	.byte	0xff
	.zero		1


	//   ....[90]....
        /*069c*/ 	.word	0x000094a0
        /*06a0*/ 	.word	0x000000ff
        /*06a4*/ 	.word	0x00000000
        /*06a8*/ 	.short	0x0101
        /*06aa*/ 	.byte	0x04
	.zero		1


	//   ....[91]....
        /*06ac*/ 	.word	0x00009c40
        /*06b0*/ 	.word	0x00000003
        /*06b4*/ 	.word	0x00000000
        /*06b8*/ 	.short	0x0101
        /*06ba*/ 	.byte	0xff
	.zero		1


	//   ....[92]....
        /*06bc*/ 	.word	0x00009ec0
        /*06c0*/ 	.word	0x000000ff
        /*06c4*/ 	.word	0x00000000
        /*06c8*/ 	.short	0x0101
        /*06ca*/ 	.byte	0x04
	.zero		1


	//   ....[93]....
        /*06cc*/ 	.word	0x00009ef0
        /*06d0*/ 	.word	0x00000000
        /*06d4*/ 	.word	0x00000030
        /*06d8*/ 	.short	0x010a
        /*06da*/ 	.byte	0xff
	.zero		1


	//   ....[94]....
        /*06dc*/ 	.word	0x00009f50
        /*06e0*/ 	.word	0x00000000
        /*06e4*/ 	.word	0x00000030
        /*06e8*/ 	.short	0x010a
        /*06ea*/ 	.byte	0xff
	.zero		1


	//   ....[95]....
        /*06ec*/ 	.word	0x00009fb0
        /*06f0*/ 	.word	0x00000000
        /*06f4*/ 	.word	0x000000b0
        /*06f8*/ 	.short	0x010a
        /*06fa*/ 	.byte	0xff
	.zero		1


	//   ....[96]....
        /*06fc*/ 	.word	0x0000a010
        /*0700*/ 	.word	0x00000000
        /*0704*/ 	.word	0x00000000
        /*0708*/ 	.short	0x010a
        /*070a*/ 	.byte	0xff
	.zero		1


	//   ....[97]....
        /*070c*/ 	.word	0x0000a070
        /*0710*/ 	.word	0x00000000
        /*0714*/ 	.word	0x00000000
        /*0718*/ 	.short	0x010a
        /*071a*/ 	.byte	0xff
	.zero		1


	//   ....[98]....
        /*071c*/ 	.word	0x0000a0d0
        /*0720*/ 	.word	0x00000000
        /*0724*/ 	.word	0x00000000
        /*0728*/ 	.short	0x010a
        /*072a*/ 	.byte	0xff
	.zero		1


	//   ....[99]....
        /*072c*/ 	.word	0x0000a130
        /*0730*/ 	.word	0x00000000
        /*0734*/ 	.word	0x00000000
        /*0738*/ 	.short	0x010a
        /*073a*/ 	.byte	0xff
	.zero		1


	//   ....[100]....
        /*073c*/ 	.word	0x0000a190
        /*0740*/ 	.word	0x00000000
        /*0744*/ 	.word	0x00000000
        /*0748*/ 	.short	0x010a
        /*074a*/ 	.byte	0xff
	.zero		1


	//   ....[101]....
        /*074c*/ 	.word	0x0000a1f0
        /*0750*/ 	.word	0x00000004
        /*0754*/ 	.word	0x000000b8
        /*0758*/ 	.short	0x010a
        /*075a*/ 	.byte	0xff
	.zero		1


	//   ....[102]....
        /*075c*/ 	.word	0x0000a250
        /*0760*/ 	.word	0x00000004
        /*0764*/ 	.word	0x000000b0
        /*0768*/ 	.short	0x010a
        /*076a*/ 	.byte	0xff
	.zero		1


	//   ....[103]....
        /*076c*/ 	.word	0x0000a2b0
        /*0770*/ 	.word	0x00000000
        /*0774*/ 	.word	0x000000b0
        /*0778*/ 	.short	0x010a
        /*077a*/ 	.byte	0xff
	.zero		1


	//   ....[104]....
        /*077c*/ 	.word	0x0000a310
        /*0780*/ 	.word	0x00000005
        /*0784*/ 	.word	0x000000d0
        /*0788*/ 	.short	0x010a
        /*078a*/ 	.byte	0xff
	.zero		1


	//   ....[105]....
        /*078c*/ 	.word	0x0000a370
        /*0790*/ 	.word	0x00000000
        /*0794*/ 	.word	0x00000000
        /*0798*/ 	.short	0x010a
        /*079a*/ 	.byte	0xff
	.zero		1


	//   ....[106]....
        /*079c*/ 	.word	0x0000a3d0
        /*07a0*/ 	.word	0x00000000
        /*07a4*/ 	.word	0x00000000
        /*07a8*/ 	.short	0x010a
        /*07aa*/ 	.byte	0xff
	.zero		1


	//   ....[107]....
        /*07ac*/ 	.word	0x0000a430
        /*07b0*/ 	.word	0x00000000
        /*07b4*/ 	.word	0x00000000
        /*07b8*/ 	.short	0x010a
        /*07ba*/ 	.byte	0xff
	.zero		1


	//   ....[108]....
        /*07bc*/ 	.word	0x0000a490
        /*07c0*/ 	.word	0x00000000
        /*07c4*/ 	.word	0x000000b0
        /*07c8*/ 	.short	0x010a
        /*07ca*/ 	.byte	0xff
	.zero		1


	//   ....[109]....
        /*07cc*/ 	.word	0x0000a4f0
        /*07d0*/ 	.word	0x00000003
        /*07d4*/ 	.word	0x000000a8
        /*07d8*/ 	.short	0x010a
        /*07da*/ 	.byte	0xff
	.zero		1


	//   ....[110]....
        /*07dc*/ 	.word	0x0000a550
        /*07e0*/ 	.word	0x00000000
        /*07e4*/ 	.word	0x00000080
        /*07e8*/ 	.short	0x010a
        /*07ea*/ 	.byte	0xff
	.zero		1


	//   ....[111]....
        /*07ec*/ 	.word	0x0000a5b0
        /*07f0*/ 	.word	0x00000000
        /*07f4*/ 	.word	0x00000088
        /*07f8*/ 	.short	0x010a
        /*07fa*/ 	.byte	0xff
	.zero		1


	//   ....[112]....
        /*07fc*/ 	.word	0x0000a610
        /*0800*/ 	.word	0x00000000
        /*0804*/ 	.word	0x00000090
        /*0808*/ 	.short	0x010a
        /*080a*/ 	.byte	0xff
	.zero		1


	//   ....[113]....
        /*080c*/ 	.word	0x0000a670
        /*0810*/ 	.word	0x00000000
        /*0814*/ 	.word	0x00000098
        /*0818*/ 	.short	0x010a
        /*081a*/ 	.byte	0xff
	.zero		1


	//   ....[114]....
        /*081c*/ 	.word	0x0000a6d0
        /*0820*/ 	.word	0x00000000
        /*0824*/ 	.word	0x00000080
        /*0828*/ 	.short	0x010a
        /*082a*/ 	.byte	0xff
	.zero		1


	//   ....[115]....
        /*082c*/ 	.word	0x0000a730
        /*0830*/ 	.word	0x00000000
        /*0834*/ 	.word	0x00000088
        /*0838*/ 	.short	0x010a
        /*083a*/ 	.byte	0xff
	.zero		1


	//   ....[116]....
        /*083c*/ 	.word	0x0000a790
        /*0840*/ 	.word	0x00000000
        /*0844*/ 	.word	0x00000090
        /*0848*/ 	.short	0x010a
        /*084a*/ 	.byte	0xff
	.zero		1


	//   ....[117]....
        /*084c*/ 	.word	0x0000a7f0
        /*0850*/ 	.word	0x00000000
        /*0854*/ 	.word	0x000000b0
        /*0858*/ 	.short	0x010a
        /*085a*/ 	.byte	0xff
	.zero		1


	//   ....[118]....
        /*085c*/ 	.word	0x0000a850
        /*0860*/ 	.word	0x00000002
        /*0864*/ 	.word	0x00000060
        /*0868*/ 	.short	0x010a
        /*086a*/ 	.byte	0xff
	.zero		1


	//   ....[119]....
        /*086c*/ 	.word	0x0000a8a0
        /*0870*/ 	.word	0x00000063
        /*0874*/ 	.word	0x000000c0
        /*0878*/ 	.short	0x010a
        /*087a*/ 	.byte	0xff
	.zero		1


	//   ....[120]....
        /*087c*/ 	.word	0x0000a8f0
        /*0880*/ 	.word	0x00000003
        /*0884*/ 	.word	0x00000060
        /*0888*/ 	.short	0x010a
        /*088a*/ 	.byte	0xff
	.zero		1


	//   ....[121]....
        /*088c*/ 	.word	0x0000a940
        /*0890*/ 	.word	0x0000003e
        /*0894*/ 	.word	0x00000060
        /*0898*/ 	.short	0x010a
        /*089a*/ 	.byte	0xff
	.zero		1


	//   ....[122]....
        /*089c*/ 	.word	0x0000a990
        /*08a0*/ 	.word	0x0000003e
        /*08a4*/ 	.word	0x00000060
        /*08a8*/ 	.short	0x010a
        /*08aa*/ 	.byte	0xff
	.zero		1


	//----- nvinfo : EIATTR_NUM_MBARRIERS
	.align		4
.L_47:
        /*08ac*/ 	.byte	0x03, 0x38
        /*08ae*/ 	.short	0x001c


	//----- nvinfo : EIATTR_EXIT_INSTR_OFFSETS
	.align		4
        /*08b0*/ 	.byte	0x04, 0x1c
        /*08b2*/ 	.short	(.L_49 - .L_48)


	//   ....[0]....
.L_48:
        /*08b4*/ 	.word	0x00002ea0


	//   ....[1]....
        /*08b8*/ 	.word	0x00003150


	//   ....[2]....
        /*08bc*/ 	.word	0x000031b0


	//   ....[3]....
        /*08c0*/ 	.word	0x00003ff0


	//   ....[4]....
        /*08c4*/ 	.word	0x00005620


	//   ....[5]....
        /*08c8*/ 	.word	0x00005660


	//   ....[6]....
        /*08cc*/ 	.word	0x00009da0


	//   ....[7]....
        /*08d0*/ 	.word	0x00009e20


	//   ....[8]....
        /*08d4*/ 	.word	0x00009e50


	//   ....[9]....
        /*08d8*/ 	.word	0x00009ed0


	//----- nvinfo : EIATTR_MAX_THREADS
	.align		4
.L_49:
        /*08dc*/ 	.byte	0x04, 0x05
        /*08de*/ 	.short	(.L_51 - .L_50)
.L_50:
        /*08e0*/ 	.word	0x00000100
        /*08e4*/ 	.word	0x00000001
        /*08e8*/ 	.word	0x00000001


	//----- nvinfo : EIATTR_CRS_STACK_SIZE
	.align		4
.L_51:
        /*08ec*/ 	.byte	0x04, 0x1e
        /*08ee*/ 	.short	(.L_53 - .L_52)
.L_52:
        /*08f0*/ 	.word	0x00000000


	//----- nvinfo : EIATTR_CBANK_PARAM_SIZE
	.align		4
.L_53:
        /*08f4*/ 	.byte	0x03, 0x19
        /*08f6*/ 	.short	0x0800


	//----- nvinfo : EIATTR_PARAM_CBANK
	.align		4
        /*08f8*/ 	.byte	0x04, 0x0a
        /*08fa*/ 	.short	(.L_55 - .L_54)
	.align		4
.L_54:
        /*08fc*/ 	.word	index@(.nv.constant0._ZN7cutlass13device_kernelINS_4conv6kernel13ConvUniversalINS1_16ConvProblemShapeILNS1_8OperatorE2ELi2EEENS1_10collective14CollectiveConvINS1_47MainloopSm100TmaUmmaWarpSpecializedImplicitGemmILS5_2ELi6ELi2ELi1ELi2EN4cute5tupleIJNSA_1CILi1EEESD_SD_EEEEENSB_IJNSC_ILi128EEENSB_IJSG_EEENSB_IJNSC_ILi64EEEEEEEEENS_6half_tESL_NSA_8TiledMMAINSA_8MMA_AtomIJNSA_20SM100_MMA_F16BF16_SSISL_SL_fLi128ELi128ELNSA_4UMMA5MajorE1ELSQ_1ELNSP_7ScaleInE0ELSR_0EEEEEENSA_6LayoutISE_NSB_IJNSC_ILi0EEESV_SV_EEEEENSB_IJNSA_10UnderscoreESY_SY_EEEEENS7_6detail27Sm100ImplicitGemmTileTraitsINSA_13SM90_TMA_LOADENSA_14ComposedLayoutINSA_7SwizzleILi3ELi4ELi3EEENSA_18smem_ptr_flag_bitsILi16EEENSU_INSB_IJSI_NSC_ILi8EEEEEENSB_IJSD_SI_EEEEEEEvEENS12_INSA_20SM90_TMA_LOAD_IM2COLES1D_vEEEENS_8epilogue10collective18CollectiveEpilogueINS1I_23Sm100TmaWarpSpecializedILi4ELi2ELi32ELb1ELb0EEEJSK_NSB_IJNSU_ISG_SD_EENSU_INSC_ILi32EEESD_EEEEESL_NSB_IJlNSB_IJSD_llEEESV_EEESL_S1S_NS1I_6fusion15FusionCallbacksIS1M_NS1T_17LinearCombinationISL_fSL_fLNS_15FloatRoundStyleE2EEESK_S1Q_JEEENSA_5SM1004TMEM4LOAD26SM100_TMEM_LOAD_32dp32b32xES13_NS14_INS15_ILi2ELi4ELi3EEES18_NSU_INSB_IJS19_S1O_EEENSB_IJS1O_SD_EEEEEEENSA_39AutoVectorizingCopyWithAssumedAlignmentILi128EEENSA_14SM90_TMA_STOREES27_S29_S29_EEEvvEEEEvNT_6ParamsE)
        /*0900*/ 	.short	0x0380
        /*0902*/ 	.short	0x0800


	//----- nvinfo : EIATTR_SW_WAR
	.align		4
.L_55:
        /*0904*/ 	.byte	0x04, 0x36
        /*0906*/ 	.short	(.L_57 - .L_56)
.L_56:
        /*0908*/ 	.word	0x00000008
.L_57:


//--------------------- .nv.callgraph             --------------------------
	.section	.nv.callgraph,"",@"SHT_CUDA_CALLGRAPH"
	.align	4
	.sectionentsize	8
	.align		4
        /*0000*/ 	.word	0x00000000
	.align		4
        /*0004*/ 	.word	0xffffffff
	.align		4
        /*0008*/ 	.word	index@(_ZN7cutlass13device_kernelINS_4conv6kernel13ConvUniversalINS1_16ConvProblemShapeILNS1_8OperatorE2ELi2EEENS1_10collective14CollectiveConvINS1_47MainloopSm100TmaUmmaWarpSpecializedImplicitGemmILS5_2ELi6ELi2ELi1ELi2EN4cute5tupleIJNSA_1CILi1EEESD_SD_EEEEENSB_IJNSC_ILi128EEENSB_IJSG_EEENSB_IJNSC_ILi64EEEEEEEEENS_6half_tESL_NSA_8TiledMMAINSA_8MMA_AtomIJNSA_20SM100_MMA_F16BF16_SSISL_SL_fLi128ELi128ELNSA_4UMMA5MajorE1ELSQ_1ELNSP_7ScaleInE0ELSR_0EEEEEENSA_6LayoutISE_NSB_IJNSC_ILi0EEESV_SV_EEEEENSB_IJNSA_10UnderscoreESY_SY_EEEEENS7_6detail27Sm100ImplicitGemmTileTraitsINSA_13SM90_TMA_LOADENSA_14ComposedLayoutINSA_7SwizzleILi3ELi4ELi3EEENSA_18smem_ptr_flag_bitsILi16EEENSU_INSB_IJSI_NSC_ILi8EEEEEENSB_IJSD_SI_EEEEEEEvEENS12_INSA_20SM90_TMA_LOAD_IM2COLES1D_vEEEENS_8epilogue10collective18CollectiveEpilogueINS1I_23Sm100TmaWarpSpecializedILi4ELi2ELi32ELb1ELb0EEEJSK_NSB_IJNSU_ISG_SD_EENSU_INSC_ILi32EEESD_EEEEESL_NSB_IJlNSB_IJSD_llEEESV_EEESL_S1S_NS1I_6fusion15FusionCallbacksIS1M_NS1T_17LinearCombinationISL_fSL_fLNS_15FloatRoundStyleE2EEESK_S1Q_JEEENSA_5SM1004TMEM4LOAD26SM100_TMEM_LOAD_32dp32b32xES13_NS14_INS15_ILi2ELi4ELi3EEES18_NSU_INSB_IJS19_S1O_EEENSB_IJS1O_SD_EEEEEEENSA_39AutoVectorizingCopyWithAssumedAlignmentILi128EEENSA_14SM90_TMA_STOREES27_S29_S29_EEEvvEEEEvNT_6ParamsE)
	.align		4
        /*000c*/ 	.word	index@(__assertfail)
	.align		4
        /*0010*/ 	.word	0x00000000
	.align		4
        /*0014*/ 	.word	0xfffffffe
	.align		4
        /*0018*/ 	.word	0x00000000
	.align		4
        /*001c*/ 	.word	0xfffffffd
	.align		4
        /*0020*/ 	.word	0x00000000
	.align		4
        /*0024*/ 	.word	0xfffffffc


//--------------------- .nv.constant4             --------------------------
	.section	.nv.constant4,"a",@progbits
	.align	8
	.align		8
.nv.constant4:
        /*0000*/ 	.dword	__assertfail
	.align		8
        /*0008*/ 	.dword	__unnamed_1
	.align		8
        /*0010*/ 	.dword	__unnamed_2
	.align		8
        /*0018*/ 	.dword	_ZN39_INTERNAL_6a58ea71_4_k_cu_2edfe5c1_40604cuda3std3__45__cpo5beginE
	.align		8
        /*0020*/ 	.dword	_ZN39_INTERNAL_6a58ea71_4_k_cu_2edfe5c1_40604cuda3std3__45__cpo3endE
	.align		8
        /*0028*/ 	.dword	_ZN39_INTERNAL_6a58ea71_4_k_cu_2edfe5c1_40604cuda3std3__45__cpo6cbeginE
	.align		8
        /*0030*/ 	.dword	_ZN39_INTERNAL_6a58ea71_4_k_cu_2edfe5c1_40604cuda3std3__45__cpo4cendE
	.align		8
        /*0038*/ 	.dword	_ZN39_INTERNAL_6a58ea71_4_k_cu_2edfe5c1_40604cuda3std3__441_GLOBAL__N__6a58ea71_4_k_cu_2edfe5c1_40606ignoreE
	.align		8
        /*0040*/ 	.dword	_ZN39_INTERNAL_6a58ea71_4_k_cu_2edfe5c1_40604cuda3std3__419piecewise_constructE
	.align		8
        /*0048*/ 	.dword	_ZN39_INTERNAL_6a58ea71_4_k_cu_2edfe5c1_40604cuda3std3__48in_placeE
	.align		8
        /*0050*/ 	.dword	_ZN39_INTERNAL_6a58ea71_4_k_cu_2edfe5c1_40604cuda3std6ranges3__45__cpo4swapE
	.align		8
        /*0058*/ 	.dword	_ZN39_INTERNAL_6a58ea71_4_k_cu_2edfe5c1_40604cuda3std6ranges3__45__cpo9iter_moveE
	.align		8
        /*0060*/ 	.dword	_ZN39_INTERNAL_6a58ea71_4_k_cu_2edfe5c1_40604cute7productE
	.align		8
        /*0068*/ 	.dword	_ZN39_INTERNAL_6a58ea71_4_k_cu_2edfe5c1_40604cute1_E
	.align		8
        /*0070*/ 	.dword	$str$27
	.align		8
        /*0078*/ 	.dword	$str$28
	.align		8
        /*0080*/ 	.dword	$str$29
	.align		8
        /*0088*/ 	.dword	$str$30


//--------------------- .text._ZN7cutlass13device_kernelINS_4conv6kernel13ConvUniversalINS1_16ConvProblemShapeILNS1_8OperatorE2ELi2EEENS1_10collective14CollectiveConvINS1_47MainloopSm100TmaUmmaWarpSpecializedImplicitGemmILS5_2ELi6ELi2ELi1ELi2EN4cute5tupleIJNSA_1CILi1EEESD_SD_EEEEENSB_IJNSC_ILi128EEENSB_IJSG_EEENSB_IJNSC_ILi64EEEEEEEEENS_6half_tESL_NSA_8TiledMMAINSA_8MMA_AtomIJNSA_20SM100_MMA_F16BF16_SSISL_SL_fLi128ELi128ELNSA_4UMMA5MajorE1ELSQ_1ELNSP_7ScaleInE0ELSR_0EEEEEENSA_6LayoutISE_NSB_IJNSC_ILi0EEESV_SV_EEEEENSB_IJNSA_10UnderscoreESY_SY_EEEEENS7_6detail27Sm100ImplicitGemmTileTraitsINSA_13SM90_TMA_LOADENSA_14ComposedLayoutINSA_7SwizzleILi3ELi4ELi3EEENSA_18smem_ptr_flag_bitsILi16EEENSU_INSB_IJSI_NSC_ILi8EEEEEENSB_IJSD_SI_EEEEEEEvEENS12_INSA_20SM90_TMA_LOAD_IM2COLES1D_vEEEENS_8epilogue10collective18CollectiveEpilogueINS1I_23Sm100TmaWarpSpecializedILi4ELi2ELi32ELb1ELb0EEEJSK_NSB_IJNSU_ISG_SD_EENSU_INSC_ILi32EEESD_EEEEESL_NSB_IJlNSB_IJSD_llEEESV_EEESL_S1S_NS1I_6fusion15FusionCallbacksIS1M_NS1T_17LinearCombinationISL_fSL_fLNS_15FloatRoundStyleE2EEESK_S1Q_JEEENSA_5SM1004TMEM4LOAD26SM100_TMEM_LOAD_32dp32b32xES13_NS14_INS15_ILi2ELi4ELi3EEES18_NSU_INSB_IJS19_S1O_EEENSB_IJS1O_SD_EEEEEEENSA_39AutoVectorizingCopyWithAssumedAlignmentILi128EEENSA_14SM90_TMA_STOREES27_S29_S29_EEEvvEEEEvNT_6ParamsE --------------------------
	.section	.text._ZN7cutlass13device_kernelINS_4conv6kernel13ConvUniversalINS1_16ConvProblemShapeILNS1_8OperatorE2ELi2EEENS1_10collective14CollectiveConvINS1_47MainloopSm100TmaUmmaWarpSpecializedImplicitGemmILS5_2ELi6ELi2ELi1ELi2EN4cute5tupleIJNSA_1CILi1EEESD_SD_EEEEENSB_IJNSC_ILi128EEENSB_IJSG_EEENSB_IJNSC_ILi64EEEEEEEEENS_6half_tESL_NSA_8TiledMMAINSA_8MMA_AtomIJNSA_20SM100_MMA_F16BF16_SSISL_SL_fLi128ELi128ELNSA_4UMMA5MajorE1ELSQ_1ELNSP_7ScaleInE0ELSR_0EEEEEENSA_6LayoutISE_NSB_IJNSC_ILi0EEESV_SV_EEEEENSB_IJNSA_10UnderscoreESY_SY_EEEEENS7_6detail27Sm100ImplicitGemmTileTraitsINSA_13SM90_TMA_LOADENSA_14ComposedLayoutINSA_7SwizzleILi3ELi4ELi3EEENSA_18smem_ptr_flag_bitsILi16EEENSU_INSB_IJSI_NSC_ILi8EEEEEENSB_IJSD_SI_EEEEEEEvEENS12_INSA_20SM90_TMA_LOAD_IM2COLES1D_vEEEENS_8epilogue10collective18CollectiveEpilogueINS1I_23Sm100TmaWarpSpecializedILi4ELi2ELi32ELb1ELb0EEEJSK_NSB_IJNSU_ISG_SD_EENSU_INSC_ILi32EEESD_EEEEESL_NSB_IJlNSB_IJSD_llEEESV_EEESL_S1S_NS1I_6fusion15FusionCallbacksIS1M_NS1T_17LinearCombinationISL_fSL_fLNS_15FloatRoundStyleE2EEESK_S1Q_JEEENSA_5SM1004TMEM4LOAD26SM100_TMEM_LOAD_32dp32b32xES13_NS14_INS15_ILi2ELi4ELi3EEES18_NSU_INSB_IJS19_S1O_EEENSB_IJS1O_SD_EEEEEEENSA_39AutoVectorizingCopyWithAssumedAlignmentILi128EEENSA_14SM90_TMA_STOREES27_S29_S29_EEEvvEEEEvNT_6ParamsE,"ax",@progbits
	.align	128
.text._ZN7cutlass13device_kernelINS_4conv6kernel13ConvUniversalINS1_16ConvProblemShapeILNS1_8OperatorE2ELi2EEENS1_10collective14CollectiveConvINS1_47MainloopSm100TmaUmmaWarpSpecializedImplicitGemmILS5_2ELi6ELi2ELi1ELi2EN4cute5tupleIJNSA_1CILi1EEESD_SD_EEEEENSB_IJNSC_ILi128EEENSB_IJSG_EEENSB_IJNSC_ILi64EEEEEEEEENS_6half_tESL_NSA_8TiledMMAINSA_8MMA_AtomIJNSA_20SM100_MMA_F16BF16_SSISL_SL_fLi128ELi128ELNSA_4UMMA5MajorE1ELSQ_1ELNSP_7ScaleInE0ELSR_0EEEEEENSA_6LayoutISE_NSB_IJNSC_ILi0EEESV_SV_EEEEENSB_IJNSA_10UnderscoreESY_SY_EEEEENS7_6detail27Sm100ImplicitGemmTileTraitsINSA_13SM90_TMA_LOADENSA_14ComposedLayoutINSA_7SwizzleILi3ELi4ELi3EEENSA_18smem_ptr_flag_bitsILi16EEENSU_INSB_IJSI_NSC_ILi8EEEEEENSB_IJSD_SI_EEEEEEEvEENS12_INSA_20SM90_TMA_LOAD_IM2COLES1D_vEEEENS_8epilogue10collective18CollectiveEpilogueINS1I_23Sm100TmaWarpSpecializedILi4ELi2ELi32ELb1ELb0EEEJSK_NSB_IJNSU_ISG_SD_EENSU_INSC_ILi32EEESD_EEEEESL_NSB_IJlNSB_IJSD_llEEESV_EEESL_S1S_NS1I_6fusion15FusionCallbacksIS1M_NS1T_17LinearCombinationISL_fSL_fLNS_15FloatRoundStyleE2EEESK_S1Q_JEEENSA_5SM1004TMEM4LOAD26SM100_TMEM_LOAD_32dp32b32xES13_NS14_INS15_ILi2ELi4ELi3EEES18_NSU_INSB_IJS19_S1O_EEENSB_IJS1O_SD_EEEEEEENSA_39AutoVectorizingCopyWithAssumedAlignmentILi128EEENSA_14SM90_TMA_STOREES27_S29_S29_EEEvvEEEEvNT_6ParamsE:
        .type           _ZN7cutlass13device_kernelINS_4conv6kernel13ConvUniversalINS1_16ConvProblemShapeILNS1_8OperatorE2ELi2EEENS1_10collective14CollectiveConvINS1_47MainloopSm100TmaUmmaWarpSpecializedImplicitGemmILS5_2ELi6ELi2ELi1ELi2EN4cute5tupleIJNSA_1CILi1EEESD_SD_EEEEENSB_IJNSC_ILi128EEENSB_IJSG_EEENSB_IJNSC_ILi64EEEEEEEEENS_6half_tESL_NSA_8TiledMMAINSA_8MMA_AtomIJNSA_20SM100_MMA_F16BF16_SSISL_SL_fLi128ELi128ELNSA_4UMMA5MajorE1ELSQ_1ELNSP_7ScaleInE0ELSR_0EEEEEENSA_6LayoutISE_NSB_IJNSC_ILi0EEESV_SV_EEEEENSB_IJNSA_10UnderscoreESY_SY_EEEEENS7_6detail27Sm100ImplicitGemmTileTraitsINSA_13SM90_TMA_LOADENSA_14ComposedLayoutINSA_7SwizzleILi3ELi4ELi3EEENSA_18smem_ptr_flag_bitsILi16EEENSU_INSB_IJSI_NSC_ILi8EEEEEENSB_IJSD_SI_EEEEEEEvEENS12_INSA_20SM90_TMA_LOAD_IM2COLES1D_vEEEENS_8epilogue10collective18CollectiveEpilogueINS1I_23Sm100TmaWarpSpecializedILi4ELi2ELi32ELb1ELb0EEEJSK_NSB_IJNSU_ISG_SD_EENSU_INSC_ILi32EEESD_EEEEESL_NSB_IJlNSB_IJSD_llEEESV_EEESL_S1S_NS1I_6fusion15FusionCallbacksIS1M_NS1T_17LinearCombinationISL_fSL_fLNS_15FloatRoundStyleE2EEESK_S1Q_JEEENSA_5SM1004TMEM4LOAD26SM100_TMEM_LOAD_32dp32b32xES13_NS14_INS15_ILi2ELi4ELi3EEES18_NSU_INSB_IJS19_S1O_EEENSB_IJS1O_SD_EEEEEEENSA_39AutoVectorizingCopyWithAssumedAlignmentILi128EEENSA_14SM90_TMA_STOREES27_S29_S29_EEEvvEEEEvNT_6ParamsE,@function
        .size           _ZN7cutlass13device_kernelINS_4conv6kernel13ConvUniversalINS1_16ConvProblemShapeILNS1_8OperatorE2ELi2EEENS1_10collective14CollectiveConvINS1_47MainloopSm100TmaUmmaWarpSpecializedImplicitGemmILS5_2ELi6ELi2ELi1ELi2EN4cute5tupleIJNSA_1CILi1EEESD_SD_EEEEENSB_IJNSC_ILi128EEENSB_IJSG_EEENSB_IJNSC_ILi64EEEEEEEEENS_6half_tESL_NSA_8TiledMMAINSA_8MMA_AtomIJNSA_20SM100_MMA_F16BF16_SSISL_SL_fLi128ELi128ELNSA_4UMMA5MajorE1ELSQ_1ELNSP_7ScaleInE0ELSR_0EEEEEENSA_6LayoutISE_NSB_IJNSC_ILi0EEESV_SV_EEEEENSB_IJNSA_10UnderscoreESY_SY_EEEEENS7_6detail27Sm100ImplicitGemmTileTraitsINSA_13SM90_TMA_LOADENSA_14ComposedLayoutINSA_7SwizzleILi3ELi4ELi3EEENSA_18smem_ptr_flag_bitsILi16EEENSU_INSB_IJSI_NSC_ILi8EEEEEENSB_IJSD_SI_EEEEEEEvEENS12_INSA_20SM90_TMA_LOAD_IM2COLES1D_vEEEENS_8epilogue10collective18CollectiveEpilogueINS1I_23Sm100TmaWarpSpecializedILi4ELi2ELi32ELb1ELb0EEEJSK_NSB_IJNSU_ISG_SD_EENSU_INSC_ILi32EEESD_EEEEESL_NSB_IJlNSB_IJSD_llEEESV_EEESL_S1S_NS1I_6fusion15FusionCallbacksIS1M_NS1T_17LinearCombinationISL_fSL_fLNS_15FloatRoundStyleE2EEESK_S1Q_JEEENSA_5SM1004TMEM4LOAD26SM100_TMEM_LOAD_32dp32b32xES13_NS14_INS15_ILi2ELi4ELi3EEES18_NSU_INSB_IJS19_S1O_EEENSB_IJS1O_SD_EEEEEEENSA_39AutoVectorizingCopyWithAssumedAlignmentILi128EEENSA_14SM90_TMA_STOREES27_S29_S29_EEEvvEEEEvNT_6ParamsE,(.L_x_172 - _ZN7cutlass13device_kernelINS_4conv6kernel13ConvUniversalINS1_16ConvProblemShapeILNS1_8OperatorE2ELi2EEENS1_10collective14CollectiveConvINS1_47MainloopSm100TmaUmmaWarpSpecializedImplicitGemmILS5_2ELi6ELi2ELi1ELi2EN4cute5tupleIJNSA_1CILi1EEESD_SD_EEEEENSB_IJNSC_ILi128EEENSB_IJSG_EEENSB_IJNSC_ILi64EEEEEEEEENS_6half_tESL_NSA_8TiledMMAINSA_8MMA_AtomIJNSA_20SM100_MMA_F16BF16_SSISL_SL_fLi128ELi128ELNSA_4UMMA5MajorE1ELSQ_1ELNSP_7ScaleInE0ELSR_0EEEEEENSA_6LayoutISE_NSB_IJNSC_ILi0EEESV_SV_EEEEENSB_IJNSA_10UnderscoreESY_SY_EEEEENS7_6detail27Sm100ImplicitGemmTileTraitsINSA_13SM90_TMA_LOADENSA_14ComposedLayoutINSA_7SwizzleILi3ELi4ELi3EEENSA_18smem_ptr_flag_bitsILi16EEENSU_INSB_IJSI_NSC_ILi8EEEEEENSB_IJSD_SI_EEEEEEEvEENS12_INSA_20SM90_TMA_LOAD_IM2COLES1D_vEEEENS_8epilogue10collective18CollectiveEpilogueINS1I_23Sm100TmaWarpSpecializedILi4ELi2ELi32ELb1ELb0EEEJSK_NSB_IJNSU_ISG_SD_EENSU_INSC_ILi32EEESD_EEEEESL_NSB_IJlNSB_IJSD_llEEESV_EEESL_S1S_NS1I_6fusion15FusionCallbacksIS1M_NS1T_17LinearCombinationISL_fSL_fLNS_15FloatRoundStyleE2EEESK_S1Q_JEEENSA_5SM1004TMEM4LOAD26SM100_TMEM_LOAD_32dp32b32xES13_NS14_INS15_ILi2ELi4ELi3EEES18_NSU_INSB_IJS19_S1O_EEENSB_IJS1O_SD_EEEEEEENSA_39AutoVectorizingCopyWithAssumedAlignmentILi128EEENSA_14SM90_TMA_STOREES27_S29_S29_EEEvvEEEEvNT_6ParamsE)
        .other          _ZN7cutlass13device_kernelINS_4conv6kernel13ConvUniversalINS1_16ConvProblemShapeILNS1_8OperatorE2ELi2EEENS1_10collective14CollectiveConvINS1_47MainloopSm100TmaUmmaWarpSpecializedImplicitGemmILS5_2ELi6ELi2ELi1ELi2EN4cute5tupleIJNSA_1CILi1EEESD_SD_EEEEENSB_IJNSC_ILi128EEENSB_IJSG_EEENSB_IJNSC_ILi64EEEEEEEEENS_6half_tESL_NSA_8TiledMMAINSA_8MMA_AtomIJNSA_20SM100_MMA_F16BF16_SSISL_SL_fLi128ELi128ELNSA_4UMMA5MajorE1ELSQ_1ELNSP_7ScaleInE0ELSR_0EEEEEENSA_6LayoutISE_NSB_IJNSC_ILi0EEESV_SV_EEEEENSB_IJNSA_10UnderscoreESY_SY_EEEEENS7_6detail27Sm100ImplicitGemmTileTraitsINSA_13SM90_TMA_LOADENSA_14ComposedLayoutINSA_7SwizzleILi3ELi4ELi3EEENSA_18smem_ptr_flag_bitsILi16EEENSU_INSB_IJSI_NSC_ILi8EEEEEENSB_IJSD_SI_EEEEEEEvEENS12_INSA_20SM90_TMA_LOAD_IM2COLES1D_vEEEENS_8epilogue10collective18CollectiveEpilogueINS1I_23Sm100TmaWarpSpecializedILi4ELi2ELi32ELb1ELb0EEEJSK_NSB_IJNSU_ISG_SD_EENSU_INSC_ILi32EEESD_EEEEESL_NSB_IJlNSB_IJSD_llEEESV_EEESL_S1S_NS1I_6fusion15FusionCallbacksIS1M_NS1T_17LinearCombinationISL_fSL_fLNS_15FloatRoundStyleE2EEESK_S1Q_JEEENSA_5SM1004TMEM4LOAD26SM100_TMEM_LOAD_32dp32b32xES13_NS14_INS15_ILi2ELi4ELi3EEES18_NSU_INSB_IJS19_S1O_EEENSB_IJS1O_SD_EEEEEEENSA_39AutoVectorizingCopyWithAssumedAlignmentILi128EEENSA_14SM90_TMA_STOREES27_S29_S29_EEEvvEEEEvNT_6ParamsE,@"STO_CUDA_ENTRY STV_DEFAULT"
_ZN7cutlass13device_kernelINS_4conv6kernel13ConvUniversalINS1_16ConvProblemShapeILNS1_8OperatorE2ELi2EEENS1_10collective14CollectiveConvINS1_47MainloopSm100TmaUmmaWarpSpecializedImplicitGemmILS5_2ELi6ELi2ELi1ELi2EN4cute5tupleIJNSA_1CILi1EEESD_SD_EEEEENSB_IJNSC_ILi128EEENSB_IJSG_EEENSB_IJNSC_ILi64EEEEEEEEENS_6half_tESL_NSA_8TiledMMAINSA_8MMA_AtomIJNSA_20SM100_MMA_F16BF16_SSISL_SL_fLi128ELi128ELNSA_4UMMA5MajorE1ELSQ_1ELNSP_7ScaleInE0ELSR_0EEEEEENSA_6LayoutISE_NSB_IJNSC_ILi0EEESV_SV_EEEEENSB_IJNSA_10UnderscoreESY_SY_EEEEENS7_6detail27Sm100ImplicitGemmTileTraitsINSA_13SM90_TMA_LOADENSA_14ComposedLayoutINSA_7SwizzleILi3ELi4ELi3EEENSA_18smem_ptr_flag_bitsILi16EEENSU_INSB_IJSI_NSC_ILi8EEEEEENSB_IJSD_SI_EEEEEEEvEENS12_INSA_20SM90_TMA_LOAD_IM2COLES1D_vEEEENS_8epilogue10collective18CollectiveEpilogueINS1I_23Sm100TmaWarpSpecializedILi4ELi2ELi32ELb1ELb0EEEJSK_NSB_IJNSU_ISG_SD_EENSU_INSC_ILi32EEESD_EEEEESL_NSB_IJlNSB_IJSD_llEEESV_EEESL_S1S_NS1I_6fusion15FusionCallbacksIS1M_NS1T_17LinearCombinationISL_fSL_fLNS_15FloatRoundStyleE2EEESK_S1Q_JEEENSA_5SM1004TMEM4LOAD26SM100_TMEM_LOAD_32dp32b32xES13_NS14_INS15_ILi2ELi4ELi3EEES18_NSU_INSB_IJS19_S1O_EEENSB_IJS1O_SD_EEEEEEENSA_39AutoVectorizingCopyWithAssumedAlignmentILi128EEENSA_14SM90_TMA_STOREES27_S29_S29_EEEvvEEEEvNT_6ParamsE:
[----:B------:R-:W1:Y:S01]  /*0000*/  LDC R1, c[0x0][0x37c] ;  /* 0x0000df00ff017b82 */ /* 0x000e620000000800 */
[----:B------:R-:W2:Y:S01]  /*0010*/  S2R R87, SR_TID.X ;  /* 0x0000000000577919 */ /* 0x000ea20000002100 */
[----:B------:R-:W3:Y:S01]  /*0020*/  LDCU.64 UR8, c[0x0][0x890] ;  /* 0x00011200ff0877ac */ /* 0x000ee20008000a00 */
[----:B-1----:R-:W-:Y:S01]  /*0030*/  VIADD R1, R1, 0xfffffff8 ;  /* 0xfffffff801017836 */ /* 0x002fe20000000000 */
[----:B------:R-:W-:Y:S02]  /*0040*/  PRMT R89, RZ, 0x7610, R89 ;  /* 0x00007610ff597816 */ /* 0x000fe40000000059 */
[----:B------:R-:W-:Y:S01]  /*0050*/  ELECT P3, URZ, PT ;  /* 0x0000000000ff782f */ /* 0x000fe20003860000 */
[----:B---3--:R-:W-:-:S04]  /*0060*/  UISETP.NE.U32.AND UP0, UPT, UR8, URZ, UPT ;  /* 0x000000ff0800728c */ /* 0x008fc8000bf05070 */
[----:B------:R-:W-:Y:S01]  /*0070*/  UISETP.NE.AND.EX UP0, UPT, UR9, URZ, UPT, UP0 ;  /* 0x000000ff0900728c */ /* 0x000fe2000bf05300 */
[----:B--2---:R-:W-:-:S05]  /*0080*/  SHF.R.U32.HI R90, RZ, 0x5, R87 ;  /* 0x00000005ff5a7819 */ /* 0x004fca0000011657 */
[----:B------:R-:W1:Y:S02]  /*0090*/  SHFL.IDX PT, R0, R90, RZ, 0x1f ;  /* 0x00001fff5a007589 */ /* 0x000e6400000e0000 */
[----:B-1----:R-:W-:Y:S01]  /*00a0*/  R2UR UR18, R0 ;  /* 0x00000000001272ca */ /* 0x002fe200000e0000 */
[----:B------:R-:W-:-:S14]  /*00b0*/  BRA.U UP0, `(.L_x_0) ;  /* 0x0000000100307547 */ /* 0x000fdc000b800000 */
[----:B------:R-:W1:Y:S02]  /*00c0*/  LDCU.64 UR4, c[0x0][0x888] ;  /* 0x00011100ff0477ac */ /* 0x000e640008000a00 */
[----:B-1----:R-:W-:-:S04]  /*00d0*/  UISETP.NE.U32.AND UP0, UPT, UR4, URZ, UPT ;  /* 0x000000ff0400728c */ /* 0x002fc8000bf05070 */
[----:B------:R-:W-:-:S09]  /*00e0*/  UISETP.NE.AND.EX UP0, UPT, UR5, URZ, UPT, UP0 ;  /* 0x000000ff0500728c */ /* 0x000fd2000bf05300 */
[----:B------:R-:W-:Y:S05]  /*00f0*/  BRA.U !UP0, `(.L_x_1) ;  /* 0x0000000108147547 */ /* 0x000fea000b800000 */
[----:B------:R-:W1:Y:S01]  /*0100*/  LDC.64 R2, c[0x0][0x888] ;  /* 0x00022200ff027b82 */ /* 0x000e620000000a00 */
[----:B------:R-:W1:Y:S02]  /*0110*/  LDCU.64 UR4, c[0x0][0x358] ;  /* 0x00006b00ff0477ac */ /* 0x000e640008000a00 */
[----:B-1----:R1:W5:Y:S01]  /*0120*/  LDG.E R41, desc[UR4][R2.64] ;  /* 0x0000000402297981 */ /* 0x002362000c1e1900 */
[----:B------:R-:W-:Y:S01]  /*0130*/  HFMA2 R89, -RZ, RZ, 0, 5.9604644775390625e-08 ;  /* 0x00000001ff597431 */ /* 0x000fe200000001ff */
[----:B------:R-:W-:Y:S05]  /*0140*/  BRA `(.L_x_0) ;  /* 0x00000000000c7947 */ /* 0x000fea0003800000 */
.L_x_1:
[----:B------:R-:W1:Y:S01]  /*0150*/  LDCU UR4, c[0x0][0x880] ;  /* 0x00011000ff0477ac */ /* 0x000e620008000800 */
[----:B------:R-:W-:Y:S01]  /*0160*/  HFMA2 R89, -RZ, RZ, 0, 5.9604644775390625e-08 ;  /* 0x00000001ff597431 */ /* 0x000fe200000001ff */
[----:B-1----:R-:W-:-:S07]  /*0170*/  MOV R41, UR4 ;  /* 0x0000000400297c02 */ /* 0x002fce0008000f00 */
.L_x_0:
[----:B------:R-:W2:Y:S02]  /*0180*/  LDCU.64 UR4, c[0x0][0x8b0] ;  /* 0x00011600ff0477ac */ /* 0x000ea40008000a00 */
[----:B--2---:R-:W-:-:S04]  /*0190*/  UISETP.NE.U32.AND UP0, UPT, UR4, URZ, UPT ;  /* 0x000000ff0400728c */ /* 0x004fc8000bf05070 */
[----:B------:R-:W-:-:S09]  /*01a0*/  UISETP.NE.AND.EX UP0, UPT, UR5, URZ, UPT, UP0 ;  /* 0x000000ff0500728c */ /* 0x000fd2000bf05300 */
[----:B------:R-:W-:Y:S05]  /*01b0*/  BRA.U UP0, `(.L_x_2) ;  /* 0x0000000100287547 */ /* 0x000fea000b800000 */
[----:B------:R-:W2:Y:S02]  /*01c0*/  LDCU.64 UR4, c[0x0][0x8a8] ;  /* 0x00011500ff0477ac */ /* 0x000ea40008000a00 */
[----:B--2---:R-:W-:-:S04]  /*01d0*/  UISETP.NE.U32.AND UP0, UPT, UR4, URZ, UPT ;  /* 0x000000ff0400728c */ /* 0x004fc8000bf05070 */
[----:B------:R-:W-:-:S09]  /*01e0*/  UISETP.NE.AND.EX UP0, UPT, UR5, URZ, UPT, UP0 ;  /* 0x000000ff0500728c */ /* 0x000fd2000bf05300 */
[----:B------:R-:W-:Y:S05]  /*01f0*/  BRA.U !UP0, `(.L_x_3) ;  /* 0x0000000108107547 */ /* 0x000fea000b800000 */
[----:B------:R-:W2:Y:S01]  /*0200*/  LDC.64 R38, c[0x0][0x8a8] ;  /* 0x00022a00ff267b82 */ /* 0x000ea20000000a00 */
[----:B------:R-:W2:Y:S02]  /*0210*/  LDCU.64 UR4, c[0x0][0x358] ;  /* 0x00006b00ff0477ac */ /* 0x000ea40008000a00 */
[----:B--2---:R2:W5:Y:S01]  /*0220*/  LDG.E R38, desc[UR4][R38.64] ;  /* 0x0000000426267981 */ /* 0x004562000c1e1900 */
[----:B------:R-:W-:Y:S05]  /*0230*/  BRA `(.L_x_2) ;  /* 0x0000000000087947 */ /* 0x000fea0003800000 */
.L_x_3:
[----:B------:R-:W2:Y:S02]  /*0240*/  LDCU UR4, c[0x0][0x8a0] ;  /* 0x00011400ff0477ac */ /* 0x000ea40008000800 */
[----:B--2---:R-:W-:Y:S02]  /*0250*/  MOV R38, UR4 ;  /* 0x0000000400267c02 */ /* 0x004fe40008000f00 */
.L_x_2:
[----:B------:R-:W-:Y:S01]  /*0260*/  IMAD.U32 R0, RZ, RZ, UR18 ;  /* 0x00000012ff007e24 */ /* 0x000fe2000f8e00ff */
[----:B------:R-:W-:Y:S04]  /*0270*/  BSSY.RECONVERGENT B0, `(.L_x_4) ;  /* 0x000000c000007945 */ /* 0x000fe80003800200 */
[C---:B------:R-:W-:Y:S02]  /*0280*/  ISETP.NE.OR P1, PT, R0.reuse, 0x1, !P3 ;  /* 0x000000010000780c */ /* 0x040fe40005f25670 */
[----:B------:R-:W-:-:S11]  /*0290*/  ISETP.NE.OR P0, PT, R0, 0x3, !P3 ;  /* 0x000000030000780c */ /* 0x000fd60005f05670 */
[----:B------:R-:W-:Y:S05]  /*02a0*/  @P1 BRA `(.L_x_5) ;  /* 0x0000000000201947 */ /* 0x000fea0003800000 */
[----:B------:R-:W3:Y:S02]  /*02b0*/  LDCU.64 UR4, c[0x0][0x348] ;  /* 0x00006900ff0477ac */ /* 0x000ee40008000a00 */
[----:B---3--:R-:W-:Y:S02]  /*02c0*/  UIADD3 UR6, UP1, UPT, UR4, 0x80, URZ ;  /* 0x0000008004067890 */ /* 0x008fe4000ff3e0ff */
[----:B------:R-:W-:Y:S02]  /*02d0*/  UIADD3 UR4, UP0, UPT, UR4, 0x180, URZ ;  /* 0x0000018004047890 */ /* 0x000fe4000ff1e0ff */
[----:B------:R-:W-:Y:S02]  /*02e0*/  UIADD3.X UR7, UPT, UPT, URZ, UR5, URZ, UP1, !UPT ;  /* 0x00000005ff077290 */ /* 0x000fe40008ffe4ff */
[----:B------:R-:W-:-:S07]  /*02f0*/  UIADD3.X UR5, UPT, UPT, URZ, UR5, URZ, UP0, !UPT ;  /* 0x00000005ff057290 */ /* 0x000fce00087fe4ff */
[----:B------:R3:W-:Y:S02]  /*0300*/  UTMACCTL.PF [UR6] ;  /* 0x00000000060079b9 */ /* 0x0007e40008040000 */
[----:B------:R3:W-:Y:S02]  /*0310*/  UTMACCTL.PF [UR4] ;  /* 0x00000000040079b9 */ /* 0x0007e40008040000 */
[----:B---3--:R-:W-:Y:S01]  /*0320*/  NOP ;  /* 0x0000000000007918 */ /* 0x008fe20000000000 */
.L_x_5:
[----:B------:R-:W-:Y:S05]  /*0330*/  BSYNC.RECONVERGENT B0 ;  /* 0x0000000000007941 */ /* 0x000fea0003800200 */
.L_x_4:
[----:B------:R-:W-:Y:S04]  /*0340*/  BSSY.RECONVERGENT B0, `(.L_x_6) ;  /* 0x000000a000007945 */ /* 0x000fe80003800200 */
        /* <DEDUP_REMOVED lines=9> */
.L_x_7:
[----:B------:R-:W-:Y:S05]  /*03e0*/  BSYNC.RECONVERGENT B0 ;  /* 0x0000000000007941 */ /* 0x000fea0003800200 */
.L_x_6:
[----:B------:R-:W3:Y:S01]  /*03f0*/  LDCU.64 UR4, c[0x0][0x888] ;  /* 0x00011100ff0477ac */ /* 0x000ee20008000a00 */
[----:B------:R-:W-:Y:S02]  /*0400*/  UISETP.EQ.U32.AND UP2, UPT, UR8, URZ, UPT ;  /* 0x000000ff0800728c */ /* 0x000fe4000bf42070 */
[----:B------:R-:W-:Y:S02]  /*0410*/  UPLOP3.LUT UP3, UPT, UPT, UPT, UPT, 0x80, 0x8 ;  /* 0x000000000008789c */ /* 0x000fe40003f6f070 */
[----:B---3--:R-:W-:-:S04]  /*0420*/  UISETP.NE.U32.AND UP0, UPT, UR4, URZ, UPT ;  /* 0x000000ff0400728c */ /* 0x008fc8000bf05070 */
[----:B------:R-:W-:-:S04]  /*0430*/  UISETP.NE.AND.EX UP1, UPT, UR5, URZ, UPT, UP0 ;  /* 0x000000ff0500728c */ /* 0x000fc8000bf25300 */
[----:B------:R-:W-:-:S04]  /*0440*/  UISETP.EQ.OR.EX UP4, UPT, UR9, URZ, !UP1, UP2 ;  /* 0x000000ff0900728c */ /* 0x000fc8000cf82720 */
[----:B------:R-:W-:-:S06]  /*0450*/  UP2UR UR4, UPR, URZ, 0x10 ;  /* 0x00000010ff047883 */ /* 0x000fcc0008000000 */
[----:B------:R-:W-:Y:S01]  /*0460*/  MOV R93, UR4 ;  /* 0x00000004005d7c02 */ /* 0x000fe20008000f00 */
[----:B------:R-:W-:Y:S06]  /*0470*/  BRA.U !UP4, `(.L_x_8) ;  /* 0x000000010c207547 */ /* 0x000fec000b800000 */
[----:B------:R-:W-:Y:S01]  /*0480*/  UISETP.NE.U32.AND UP2, UPT, UR8, URZ, UPT ;  /* 0x000000ff0800728c */ /* 0x000fe2000bf45070 */
[----:B-----5:R-:W-:Y:S01]  /*0490*/  FSETP.NEU.AND P0, PT, R41, RZ, PT ;  /* 0x000000ff2900720b */ /* 0x020fe20003f0d000 */
[----:B------:R-:W-:Y:S02]  /*04a0*/  USEL UR4, URZ, 0xffffffff, UP1 ;  /* 0xffffffffff047887 */ /* 0x000fe40008800000 */
[----:B------:R-:W-:-:S10]  /*04b0*/  UISETP.NE.AND.EX UP2, UPT, UR9, URZ, UPT, UP2 ;  /* 0x000000ff0900728c */ /* 0x000fd4000bf45320 */
[----:B------:R-:W-:Y:S01]  /*04c0*/  VOTEU.ANY UP0, P0 ;  /* 0x0000000000ff7886 */ /* 0x000fe20000000100 */
[----:B------:R-:W-:-:S04]  /*04d0*/  @!UP2 USEL UR4, URZ, 0xffffffff, UP0 ;  /* 0xffffffffff04a887 */ /* 0x000fc80008000000 */
[----:B------:R-:W-:-:S04]  /*04e0*/  ULOP3.LUT UR4, UR4, 0x1, URZ, 0xc0, !UPT ;  /* 0x0000000104047892 */ /* 0x000fc8000f8ec0ff */
[----:B------:R-:W-:-:S11]  /*04f0*/  UISETP.NE.U32.AND UP3, UPT, UR4, 0x1, UPT ;  /* 0x000000010400788c */ /* 0x000fd6000bf65070 */
.L_x_8:
[----:B-1----:R-:W1:Y:S01]  /*0500*/  SHFL.IDX PT, R2, R90, RZ, 0x1f ;  /* 0x00001fff5a027589 */ /* 0x002e6200000e0000 */
[----:B------:R-:W-:-:S04]  /*0510*/  UISETP.NE.AND UP0, UPT, UR18, 0x2, UPT ;  /* 0x000000021200788c */ /* 0x000fc8000bf05270 */
[----:B------:R-:W-:Y:S01]  /*0520*/  USEL UR63, URZ, 0x1, UP0 ;  /* 0x00000001ff3f7887 */ /* 0x000fe20008000000 */
[----:B-1----:R-:W-:-:S13]  /*0530*/  ISETP.NE.AND P0, PT, R2, RZ, PT ;  /* 0x000000ff0200720c */ /* 0x002fda0003f05270 */
[----:B------:R-:W-:Y:S05]  /*0540*/  @P0 BRA `(.L_x_9) ;  /* 0x0000000000580947 */ /* 0x000fea0003800000 */
[----:B------:R-:W1:Y:S01]  /*0550*/  S2UR UR4, SR_CgaCtaId ;  /* 0x00000000000479c3 */ /* 0x000e620000008800 */
[----:B------:R-:W-:Y:S01]  /*0560*/  UMOV UR5, 0x400 ;  /* 0x0000040000057882 */ /* 0x000fe20000000000 */
[----:B------:R-:W-:Y:S01]  /*0570*/  UMOV UR6, 0x1 ;  /* 0x0000000100067882 */ /* 0x000fe20000000000 */
[----:B------:R-:W-:Y:S01]  /*0580*/  ELECT P0, URZ, PT ;  /* 0x0000000000ff782f */ /* 0x000fe20003800000 */
[----:B------:R-:W-:-:S04]  /*0590*/  UIADD3 UR6, UPT, UPT, -UR6, 0x100000, URZ ;  /* 0x0010000006067890 */ /* 0x000fc8000fffe1ff */
[----:B------:R-:W-:Y:S02]  /*05a0*/  USHF.L.U32 UR7, UR6, 0xb, URZ ;  /* 0x0000000b06077899 */ /* 0x000fe400080006ff */
[----:B------:R-:W-:Y:S02]  /*05b0*/  USHF.L.U32 UR6, UR6, 0x1, URZ ;  /* 0x0000000106067899 */ /* 0x000fe400080006ff */
[----:B-1----:R-:W-:Y:S01]  /*05c0*/  ULEA UR4, UR4, UR5, 0x18 ;  /* 0x0000000504047291 */ /* 0x002fe2000f8ec0ff */
[----:B------:R-:W1:Y:S11]  /*05d0*/  FENCE.VIEW.ASYNC.S ;  /* 0x00000000000073c6 */ /* 0x000e760000000000 */
[----:B-1----:R1:W3:Y:S01]  /*05e0*/  SYNCS.EXCH.64 URZ, [UR4], UR6 ;  /* 0x0000000604ff75b2 */ /* 0x0022e20008000100 */
[----:B------:R1:W4:Y:S01]  /*05f0*/  SYNCS.EXCH.64 URZ, [UR4+0x30], UR6 ;  /* 0x0000300604ff75b2 */ /* 0x0003220008000100 */
[----:B------:R1:W1:Y:S01]  /*0600*/  SYNCS.EXCH.64 URZ, [UR4+0x8], UR6 ;  /* 0x0000080604ff75b2 */ /* 0x0002620008000100 */
        /* <DEDUP_REMOVED lines=9> */
[----:B------:R-:W-:Y:S01]  /*06a0*/  NOP ;  /* 0x0000000000007918 */ /* 0x000fe20000000000 */
.L_x_9:
[----:B------:R-:W2:Y:S01]  /*06b0*/  SHFL.IDX PT, R2, R90, RZ, 0x1f ;  /* 0x00001fff5a027589 */ /* 0x000ea200000e0000 */
[----:B------:R-:W-:Y:S01]  /*06c0*/  NOP ;  /* 0x0000000000007918 */ /* 0x000fe20000000000 */
[----:B--2---:R-:W-:-:S13]  /*06d0*/  ISETP.NE.AND P0, PT, R2, 0x1, PT ;  /* 0x000000010200780c */ /* 0x004fda0003f05270 */
[----:B------:R-:W-:Y:S05]  /*06e0*/  @P0 BRA `(.L_x_10) ;  /* 0x0000000000580947 */ /* 0x000fea0003800000 */
[----:B-1----:R-:W1:Y:S01]  /*06f0*/  S2UR UR4, SR_CgaCtaId ;  /* 0x00000000000479c3 */ /* 0x002e620000008800 */
[----:B------:R-:W-:Y:S01]  /*0700*/  UMOV UR5, 0x400 ;  /* 0x0000040000057882 */ /* 0x000fe20000000000 */
[----:B------:R-:W-:Y:S01]  /*0710*/  UMOV UR8, 0x20 ;  /* 0x0000002000087882 */ /* 0x000fe20000000000 */
[----:B------:R-:W-:Y:S01]  /*0720*/  UMOV UR6, 0x80 ;  /* 0x0000008000067882 */ /* 0x000fe20000000000 */
[----:B------:R-:W-:-:S04]  /*0730*/  UIADD3 UR8, UPT, UPT, -UR8, 0x100000, URZ ;  /* 0x0010000008087890 */ /* 0x000fc8000fffe1ff */
[----:B------:R-:W-:Y:S02]  /*0740*/  USHF.L.U32 UR9, UR8, 0xb, URZ ;  /* 0x0000000b08097899 */ /* 0x000fe400080006ff */
[----:B------:R-:W-:Y:S02]  /*0750*/  USHF.L.U32 UR8, UR8, 0x1, URZ ;  /* 0x0000000108087899 */ /* 0x000fe400080006ff */
[----:B------:R-:W-:-:S04]  /*0760*/  UIADD3 UR6, UPT, UPT, -UR6, 0x100000, URZ ;  /* 0x0010000006067890 */ /* 0x000fc8000fffe1ff */
[----:B------:R-:W-:Y:S02]  /*0770*/  USHF.L.U32 UR7, UR6, 0xb, URZ ;  /* 0x0000000b06077899 */ /* 0x000fe400080006ff */
[----:B------:R-:W-:Y:S01]  /*0780*/  USHF.L.U32 UR6, UR6, 0x1, URZ ;  /* 0x0000000106067899 */ /* 0x000fe200080006ff */
[----:B------:R-:W-:Y:S01]  /*0790*/  ELECT P0, URZ, PT ;  /* 0x0000000000ff782f */ /* 0x000fe20003800000 */
[----:B-1----:R-:W-:Y:S01]  /*07a0*/  ULEA UR4, UR4, UR5, 0x18 ;  /* 0x0000000504047291 */ /* 0x002fe2000f8ec0ff */
[----:B------:R-:W1:Y:S11]  /*07b0*/  FENCE.VIEW.ASYNC.S ;  /* 0x00000000000073c6 */ /* 0x000e760000000000 */
[----:B-1----:R2:W1:Y:S01]  /*07c0*/  SYNCS.EXCH.64 URZ, [UR4+0x60], UR8 ;  /* 0x0000600804ff75b2 */ /* 0x0024620008000100 */
[----:B------:R2:W1:Y:S01]  /*07d0*/  SYNCS.EXCH.64 URZ, [UR4+0x80], UR6 ;  /* 0x0000800604ff75b2 */ /* 0x0004620008000100 */
[----:B------:R2:W1:Y:S01]  /*07e0*/  SYNCS.EXCH.64 URZ, [UR4+0x68], UR8 ;  /* 0x0000680804ff75b2 */ /* 0x0004620008000100 */
[----:B------:R2:W1:Y:S01]  /*07f0*/  SYNCS.EXCH.64 URZ, [UR4+0x88], UR6 ;  /* 0x0000880604ff75b2 */ /* 0x0004620008000100 */
[----:B------:R2:W1:Y:S01]  /*0800*/  SYNCS.EXCH.64 URZ, [UR4+0x70], UR8 ;  /* 0x0000700804ff75b2 */ /* 0x0004620008000100 */
[----:B------:R2:W1:Y:S01]  /*0810*/  SYNCS.EXCH.64 URZ, [UR4+0x90], UR6 ;  /* 0x0000900604ff75b2 */ /* 0x0004620008000100 */
[----:B------:R2:W1:Y:S01]  /*0820*/  SYNCS.EXCH.64 URZ, [UR4+0x78], UR8 ;  /* 0x0000780804ff75b2 */ /* 0x0004620008000100 */
[----:B------:R2:W1:Y:S02]  /*0830*/  SYNCS.EXCH.64 URZ, [UR4+0x98], UR6 ;  /* 0x0000980604ff75b2 */ /* 0x0004640008000100 */
[----:B--2---:R-:W-:Y:S01]  /*0840*/  NOP ;  /* 0x0000000000007918 */ /* 0x004fe20000000000 */
.L_x_10:
[----:B------:R-:W2:Y:S01]  /*0850*/  SHFL.IDX PT, R2, R90, RZ, 0x1f ;  /* 0x00001fff5a027589 */ /* 0x000ea200000e0000 */
[----:B------:R-:W-:Y:S01]  /*0860*/  NOP ;  /* 0x0000000000007918 */ /* 0x000fe20000000000 */
[----:B--2---:R-:W-:-:S13]  /*0870*/  ISETP.NE.AND P0, PT, R2, 0x3, PT ;  /* 0x000000030200780c */ /* 0x004fda0003f05270 */
[----:B------:R-:W-:Y:S05]  /*0880*/  @P0 BRA `(.L_x_11) ;  /* 0x0000000000300947 */ /* 0x000fea0003800000 */
[----:B-1----:R-:W1:Y:S01]  /*0890*/  S2UR UR4, SR_CgaCtaId ;  /* 0x00000000000479c3 */ /* 0x002e620000008800 */
[----:B------:R-:W-:Y:S01]  /*08a0*/  UMOV UR6, 0x400 ;  /* 0x0000040000067882 */ /* 0x000fe20000000000 */
[----:B------:R-:W-:Y:S01]  /*08b0*/  UMOV UR5, 0x20 ;  /* 0x0000002000057882 */ /* 0x000fe20000000000 */
[----:B------:R-:W-:Y:S01]  /*08c0*/  ELECT P0, URZ, PT ;  /* 0x0000000000ff782f */ /* 0x000fe20003800000 */
[----:B-1----:R-:W-:Y:S02]  /*08d0*/  ULEA UR6, UR4, UR6, 0x18 ;  /* 0x0000000604067291 */ /* 0x002fe4000f8ec0ff */
[----:B------:R-:W-:-:S04]  /*08e0*/  UIADD3 UR4, UPT, UPT, -UR5, 0x100000, URZ ;  /* 0x0010000005047890 */ /* 0x000fc8000fffe1ff */
[----:B------:R-:W-:Y:S02]  /*08f0*/  USHF.L.U32 UR5, UR4, 0xb, URZ ;  /* 0x0000000b04057899 */ /* 0x000fe400080006ff */
[----:B------:R-:W-:Y:S01]  /*0900*/  USHF.L.U32 UR4, UR4, 0x1, URZ ;  /* 0x0000000104047899 */ /* 0x000fe200080006ff */
[----:B------:R-:W1:Y:S11]  /*0910*/  FENCE.VIEW.ASYNC.S ;  /* 0x00000000000073c6 */ /* 0x000e760000000000 */
[----:B-1----:R2:W1:Y:S01]  /*0920*/  SYNCS.EXCH.64 URZ, [UR6+0xa0], UR4 ;  /* 0x0000a00406ff75b2 */ /* 0x0024620008000100 */
[----:B------:R2:W1:Y:S02]  /*0930*/  SYNCS.EXCH.64 URZ, [UR6+0xa8], UR4 ;  /* 0x0000a80406ff75b2 */ /* 0x0004640008000100 */
[----:B--2---:R-:W-:Y:S01]  /*0940*/  NOP ;  /* 0x0000000000007918 */ /* 0x004fe20000000000 */
.L_x_11:
[----:B------:R-:W2:Y:S01]  /*0950*/  SHFL.IDX PT, R2, R90, RZ, 0x1f ;  /* 0x00001fff5a027589 */ /* 0x000ea200000e0000 */
[----:B------:R-:W-:Y:S01]  /*0960*/  NOP ;  /* 0x0000000000007918 */ /* 0x000fe20000000000 */
[----:B--2---:R-:W-:-:S13]  /*0970*/  ISETP.NE.AND P0, PT, R2, 0x4, PT ;  /* 0x000000040200780c */ /* 0x004fda0003f05270 */
[----:B------:R-:W-:Y:S05]  /*0980*/  @P0 BRA `(.L_x_12) ;  /* 0x0000000000440947 */ /* 0x000fea0003800000 */
[----:B-1----:R-:W1:Y:S01]  /*0990*/  S2UR UR6, SR_CgaCtaId ;  /* 0x00000000000679c3 */ /* 0x002e620000008800 */
[----:B------:R-:W-:Y:S01]  /*09a0*/  UMOV UR4, 0x100 ;  /* 0x0000010000047882 */ /* 0x000fe20000000000 */
[----:B------:R-:W-:Y:S01]  /*09b0*/  UMOV UR5, 0x400 ;  /* 0x0000040000057882 */ /* 0x000fe20000000000 */
[----:B------:R-:W-:Y:S01]  /*09c0*/  USEL UR4, UR4, 0xe0, UP3 ;  /* 0x000000e004047887 */ /* 0x000fe20009800000 */
[----:B------:R-:W-:Y:S01]  /*09d0*/  UMOV UR8, 0x1 ;  /* 0x0000000100087882 */ /* 0x000fe20000000000 */
[----:B------:R-:W-:Y:S01]  /*09e0*/  ELECT P0, URZ, PT ;  /* 0x0000000000ff782f */ /* 0x000fe20003800000 */
[----:B------:R-:W-:-:S04]  /*09f0*/  UIADD3 UR8, UPT, UPT, -UR8, 0x100000, URZ ;  /* 0x0010000008087890 */ /* 0x000fc8000fffe1ff */
[----:B------:R-:W-:Y:S02]  /*0a00*/  USHF.L.U32 UR9, UR8, 0xb, URZ ;  /* 0x0000000b08097899 */ /* 0x000fe400080006ff */
[----:B------:R-:W-:Y:S02]  /*0a10*/  USHF.L.U32 UR8, UR8, 0x1, URZ ;  /* 0x0000000108087899 */ /* 0x000fe400080006ff */
[----:B-1----:R-:W-:Y:S02]  /*0a20*/  ULEA UR6, UR6, UR5, 0x18 ;  /* 0x0000000506067291 */ /* 0x002fe4000f8ec0ff */
[----:B------:R-:W-:-:S04]  /*0a30*/  UIADD3 UR4, UPT, UPT, -UR4, 0x100000, URZ ;  /* 0x0010000004047890 */ /* 0x000fc8000fffe1ff */
[----:B------:R-:W-:Y:S02]  /*0a40*/  USHF.L.U32 UR5, UR4, 0xb, URZ ;  /* 0x0000000b04057899 */ /* 0x000fe400080006ff */
[----:B------:R-:W-:Y:S01]  /*0a50*/  USHF.L.U32 UR4, UR4, 0x1, URZ ;  /* 0x0000000104047899 */ /* 0x000fe200080006ff */
[----:B------:R-:W1:Y:S03]  /*0a60*/  FENCE.VIEW.ASYNC.S ;  /* 0x00000000000073c6 */ /* 0x000e660000000000 */
[----:B-1----:R2:W1:Y:S08]  /*0a70*/  SYNCS.EXCH.64 URZ, [UR6+0xb0], UR8 ;  /* 0x0000b00806ff75b2 */ /* 0x0024700008000100 */
[----:B------:R2:W1:Y:S02]  /*0a80*/  SYNCS.EXCH.64 URZ, [UR6+0xb8], UR4 ;  /* 0x0000b80406ff75b2 */ /* 0x0004640008000100 */
[----:B--2---:R-:W-:Y:S01]  /*0a90*/  NOP ;  /* 0x0000000000007918 */ /* 0x004fe20000000000 */
.L_x_12:
[----:B------:R-:W2:Y:S01]  /*0aa0*/  SHFL.IDX PT, R2, R90, RZ, 0x1f ;  /* 0x00001fff5a027589 */ /* 0x000ea200000e0000 */
[----:B------:R-:W1:Y:S01]  /*0ab0*/  S2UR UR24, SR_CTAID.X ;  /* 0x00000000001879c3 */ /* 0x000e620000002500 */
[----:B------:R-:W-:-:S07]  /*0ac0*/  NOP ;  /* 0x0000000000007918 */ /* 0x000fce0000000000 */
[----:B------:R-:W1:Y:S01]  /*0ad0*/  S2UR UR20, SR_CTAID.Y ;  /* 0x00000000001479c3 */ /* 0x000e620000002600 */
[----:B--2---:R-:W-:-:S13]  /*0ae0*/  ISETP.NE.AND P0, PT, R2, 0x5, PT ;  /* 0x000000050200780c */ /* 0x004fda0003f05270 */
[----:B-1----:R-:W-:Y:S05]  /*0af0*/  @P0 BRA `(.L_x_13) ;  /* 0x0000000000480947 */ /* 0x002fea0003800000 */
[----:B------:R-:W1:Y:S01]  /*0b00*/  S2UR UR4, SR_CgaCtaId ;  /* 0x00000000000479c3 */ /* 0x000e620000008800 */
        /* <DEDUP_REMOVED lines=12> */
[----:B-1----:R1:W2:Y:S01]  /*0bd0*/  SYNCS.EXCH.64 URZ, [UR4+0xc0], UR8 ;  /* 0x0000c00804ff75b2 */ /* 0x0022a20008000100 */
[----:B------:R1:W1:Y:S01]  /*0be0*/  SYNCS.EXCH.64 URZ, [UR4+0xd0], UR6 ;  /* 0x0000d00604ff75b2 */ /* 0x0002620008000100 */
[----:B------:R1:W1:Y:S01]  /*0bf0*/  SYNCS.EXCH.64 URZ, [UR4+0xc8], UR8 ;  /* 0x0000c80804ff75b2 */ /* 0x0002620008000100 */
[----:B------:R1:W1:Y:S01]  /*0c00*/  SYNCS.EXCH.64 URZ, [UR4+0xd8], UR6 ;  /* 0x0000d80604ff75b2 */ /* 0x0002620008000100 */
[----:B------:R-:W-:Y:S01]  /*0c10*/  NOP ;  /* 0x0000000000007918 */ /* 0x000fe20000000000 */
.L_x_13:
[----:B------:R-:W-:-:S05]  /*0c20*/  CS2R.32 R82, SR_CgaSize ;  /* 0x0000000000527805 */ /* 0x000fca0000008a00 */
[----:B------:R-:W-:-:S05]  /*0c30*/  IMAD R82, R82, -0xa0, RZ ;  /* 0xffffff6052527824 */ /* 0x000fca00078e02ff */
[----:B------:R-:W-:-:S14]  /*0c40*/  R2UR UR5, R82 ;  /* 0x00000000520572ca */ /* 0x000fdc00000e0000 */
[----:B------:R-:W3:Y:S01]  /*0c50*/  LDCU UR5, c[0x0][UR5+0x2b0] ;  /* 0x00005600050577ac */ /* 0x000ee20008000800 */
[----:B------:R-:W-:Y:S02]  /*0c60*/  I2FP.F32.U32 R5, UR24 ;  /* 0x0000001800057c45 */ /* 0x000fe40008201000 */
[----:B------:R-:W-:-:S05]  /*0c70*/  CS2R.32 R3, SR_CgaSize ;  /* 0x0000000000037805 */ /* 0x000fca0000008a00 */
[----:B------:R-:W-:-:S06]  /*0c80*/  IMAD R3, R3, -0xa0, RZ ;  /* 0xffffff6003037824 */ /* 0x000fcc00078e02ff */
[----:B------:R-:W4:Y:S01]  /*0c90*/  LDC R3, c[0x0][R3+0x2a0] ;  /* 0x0000a80003037b82 */ /* 0x000f220000000800 */
[----:B------:R-:W-:Y:S02]  /*0ca0*/  I2FP.F32.U32 R4, UR20 ;  /* 0x0000001400047c45 */ /* 0x000fe40008201000 */
[----:B------:R-:W-:-:S05]  /*0cb0*/  CS2R.32 R82, SR_CgaSize ;  /* 0x0000000000527805 */ /* 0x000fca0000008a00 */
[----:B------:R-:W-:-:S05]  /*0cc0*/  IMAD R82, R82, -0xa0, RZ ;  /* 0xffffff6052527824 */ /* 0x000fca00078e02ff */
[----:B-1----:R-:W-:-:S14]  /*0cd0*/  R2UR UR4, R82 ;  /* 0x00000000520472ca */ /* 0x002fdc00000e0000 */
[----:B------:R-:W1:Y:S01]  /*0ce0*/  LDCU UR4, c[0x0][UR4+0x2b4] ;  /* 0x00005680040477ac */ /* 0x000e620008000800 */
[----:B------:R-:W-:Y:S01]  /*0cf0*/  NOP ;  /* 0x0000000000007918 */ /* 0x000fe20000000000 */
[----:B------:R-:W2:Y:S01]  /*0d00*/  LDCU UR19, c[0x0][0xb24] ;  /* 0x00016480ff1377ac */ /* 0x000ea20008000800 */
[----:B------:R-:W-:-:S05]  /*0d10*/  CS2R.32 R2, SR_CgaSize ;  /* 0x0000000000027805 */ /* 0x000fca0000008a00 */
[----:B------:R-:W-:-:S06]  /*0d20*/  IMAD R2, R2, -0xa0, RZ ;  /* 0xffffff6002027824 */ /* 0x000fcc00078e02ff */
[----:B------:R-:W4:Y:S01]  /*0d30*/  LDC R2, c[0x0][R2+0x2a4] ;  /* 0x0000a90002027b82 */ /* 0x000f220000000800 */
[----:B---3--:R-:W-:-:S07]  /*0d40*/  FMUL R5, R5, UR5 ;  /* 0x0000000505057c20 */ /* 0x008fce0008400000 */
[----:B------:R-:W3:Y:S01]  /*0d50*/  S2UR UR49, SR_CTAID.Z ;  /* 0x00000000003179c3 */ /* 0x000ee20000002700 */
[----:B-1----:R-:W-:Y:S01]  /*0d60*/  FMUL R4, R4, UR4 ;  /* 0x0000000404047c20 */ /* 0x002fe20008400000 */
[----:B------:R-:W1:Y:S01]  /*0d70*/  F2I.U32.TRUNC.NTZ R82, R5 ;  /* 0x0000000500527305 */ /* 0x000e62000020f000 */
[----:B--2---:R-:W-:-:S07]  /*0d80*/  UISETP.GE.AND UP0, UPT, UR19, 0x1, UPT ;  /* 0x000000011300788c */ /* 0x004fce000bf06270 */
[----:B------:R-:W2:Y:S01]  /*0d90*/  F2I.U32.TRUNC.NTZ R81, R4 ;  /* 0x0000000400517305 */ /* 0x000ea2000020f000 */
[----:B-1----:R-:W-:-:S05]  /*0da0*/  IADD3 R82, PT, PT, -R82, RZ, RZ ;  /* 0x000000ff52527210 */ /* 0x002fca0007ffe1ff */
[----:B----4-:R-:W-:Y:S01]  /*0db0*/  IMAD R82, R3, R82, UR24 ;  /* 0x0000001803527e24 */ /* 0x010fe2000f8e0252 */
[----:B--2---:R-:W-:-:S05]  /*0dc0*/  IADD3 R81, PT, PT, -R81, RZ, RZ ;  /* 0x000000ff51517210 */ /* 0x004fca0007ffe1ff */
[----:B------:R-:W-:Y:S01]  /*0dd0*/  IMAD R81, R2, R81, UR20 ;  /* 0x0000001402517e24 */ /* 0x000fe2000f8e0251 */
[----:B------:R-:W-:Y:S06]  /*0de0*/  BAR.SYNC.DEFER_BLOCKING 0x0 ;  /* 0x0000000000007b1d */ /* 0x000fec0000010000 */
[----:B---3--:R-:W-:Y:S05]  /*0df0*/  BRA.U !UP0, `(.L_x_14) ;  /* 0x0000000108d47547 */ /* 0x008fea000b800000 */
[----:B------:R-:W1:Y:S01]  /*0e00*/  LDCU.128 UR28, c[0x0][0xb10] ;  /* 0x00016200ff1c77ac */ /* 0x000e620008000c00 */
[----:B------:R-:W2:Y:S01]  /*0e10*/  LDCU UR6, c[0x0][0x370] ;  /* 0x00006e00ff0677ac */ /* 0x000ea20008000800 */
[----:B------:R-:W3:Y:S01]  /*0e20*/  LDCU UR4, c[0x0][0x374] ;  /* 0x00006e80ff0477ac */ /* 0x000ee20008000800 */
[----:B------:R-:W4:Y:S01]  /*0e30*/  LDCU UR21, c[0x0][0xb0c] ;  /* 0x00016180ff1577ac */ /* 0x000f220008000800 */
[----:B------:R-:W4:Y:S01]  /*0e40*/  LDCU UR5, c[0x0][0xb20] ;  /* 0x00016400ff0577ac */ /* 0x000f220008000800 */
[----:B------:R-:W4:Y:S01]  /*0e50*/  LDCU.64 UR16, c[0x0][0xb28] ;  /* 0x00016500ff1077ac */ /* 0x000f220008000a00 */
[----:B-1----:R-:W-:Y:S02]  /*0e60*/  UISETP.NE.AND UP0, UPT, UR30, 0x1, UPT ;  /* 0x000000011e00788c */ /* 0x002fe4000bf05270 */
[----:B---3--:R-:W-:Y:S02]  /*0e70*/  UIMAD.WIDE.U32 UR8, UR4, UR31, URZ ;  /* 0x0000001f040872a5 */ /* 0x008fe4000f8e00ff */
[----:B--2---:R-:W-:-:S02]  /*0e80*/  UIMAD.WIDE.U32 UR10, UR6, UR28, URZ ;  /* 0x0000001c060a72a5 */ /* 0x004fc4000f8e00ff */
[----:B----4-:R-:W-:Y:S02]  /*0e90*/  UISETP.NE.AND UP2, UPT, UR21, 0x1, UPT ;  /* 0x000000011500788c */ /* 0x010fe4000bf45270 */
[----:B------:R-:W-:Y:S01]  /*0ea0*/  UISETP.NE.AND UP4, UPT, UR19, 0x1, UPT ;  /* 0x000000011300788c */ /* 0x000fe2000bf85270 */
[----:B------:R-:W-:Y:S02]  /*0eb0*/  UMOV UR8, UR9 ;  /* 0x0000000900087c82 */ /* 0x000fe40008000000 */
[----:B------:R-:W-:Y:S01]  /*0ec0*/  UMOV UR10, UR11 ;  /* 0x0000000b000a7c82 */ /* 0x000fe20008000000 */
[----:B------:R-:W-:Y:S02]  /*0ed0*/  @UP0 USHF.R.U32.HI UR4, URZ, UR5, UR8 ;  /* 0x00000005ff040299 */ /* 0x000fe40008011608 */
[----:B------:R-:W-:Y:S02]  /*0ee0*/  UIMAD.WIDE.U32 UR12, UR20, UR31, URZ ;  /* 0x0000001f140c72a5 */ /* 0x000fe4000f8e00ff */
[----:B------:R-:W-:-:S02]  /*0ef0*/  UIMAD.WIDE.U32 UR8, UR4, UR16, URZ ;  /* 0x00000010040872a5 */ /* 0x000fc4000f8e00ff */
[----:B------:R-:W-:Y:S02]  /*0f00*/  @UP2 USHF.R.U32.HI UR6, URZ, UR29, UR10 ;  /* 0x0000001dff062299 */ /* 0x000fe4000801160a */
[----:B------:R-:W-:Y:S02]  /*0f10*/  UIMAD.WIDE.U32 UR14, UR24, UR28, URZ ;  /* 0x0000001c180e72a5 */ /* 0x000fe4000f8e00ff */
[----:B------:R-:W-:Y:S01]  /*0f20*/  UIMAD.WIDE.U32 UR10, UR6, UR16, URZ ;  /* 0x00000010060a72a5 */ /* 0x000fe2000f8e00ff */
[----:B------:R-:W-:Y:S01]  /*0f30*/  UMOV UR12, UR13 ;  /* 0x0000000d000c7c82 */ /* 0x000fe20008000000 */
[----:B------:R-:W-:Y:S01]  /*0f40*/  UMOV UR8, UR9 ;  /* 0x0000000900087c82 */ /* 0x000fe20008000000 */
[----:B------:R-:W-:Y:S02]  /*0f50*/  USHF.R.U32.HI UR12, URZ, UR5, UR12 ;  /* 0x00000005ff0c7299 */ /* 0x000fe4000801160c */
[----:B------:R-:W-:Y:S01]  /*0f60*/  @UP4 USHF.R.U32.HI UR4, URZ, UR17, UR8 ;  /* 0x00000011ff044299 */ /* 0x000fe20008011608 */
[----:B------:R-:W-:Y:S01]  /*0f70*/  UMOV UR14, UR15 ;  /* 0x0000000f000e7c82 */ /* 0x000fe20008000000 */
[----:B------:R-:W-:Y:S01]  /*0f80*/  UMOV UR10, UR11 ;  /* 0x0000000b000a7c82 */ /* 0x000fe20008000000 */
[----:B------:R-:W-:-:S02]  /*0f90*/  USHF.R.U32.HI UR14, URZ, UR29, UR14 ;  /* 0x0000001dff0e7299 */ /* 0x000fc4000801160e */
[----:B------:R-:W-:Y:S02]  /*0fa0*/  USEL UR5, UR20, UR12, !UP0 ;  /* 0x0000000c14057287 */ /* 0x000fe4000c000000 */
[----:B------:R-:W-:Y:S02]  /*0fb0*/  @UP4 USHF.R.U32.HI UR6, URZ, UR17, UR10 ;  /* 0x00000011ff064299 */ /* 0x000fe4000801160a */
[----:B------:R-:W-:Y:S02]  /*0fc0*/  UIMAD UR7, UR4, UR19, URZ ;  /* 0x00000013040772a4 */ /* 0x000fe4000f8e02ff */
[----:B------:R-:W-:Y:S02]  /*0fd0*/  USEL UR4, UR24, UR14, !UP2 ;  /* 0x0000000e18047287 */ /* 0x000fe4000d000000 */
[----:B------:R-:W-:Y:S02]  /*0fe0*/  UIMAD UR10, UR6, UR19, URZ ;  /* 0x00000013060a72a4 */ /* 0x000fe4000f8e02ff */
[----:B------:R-:W-:-:S02]  /*0ff0*/  UISETP.GE.AND UP0, UPT, UR5, UR7, UPT ;  /* 0x000000070500728c */ /* 0x000fc4000bf06270 */
[----:B------:R-:W-:Y:S02]  /*1000*/  UIMAD.WIDE.U32 UR8, UR5, UR16, URZ ;  /* 0x00000010050872a5 */ /* 0x000fe4000f8e00ff */
[----:B------:R-:W-:Y:S02]  /*1010*/  UISETP.GE.OR UP0, UPT, UR4, UR10, UP0 ;  /* 0x0000000a0400728c */ /* 0x000fe40008706670 */
[----:B------:R-:W-:Y:S02]  /*1020*/  UIMAD.WIDE.U32 UR10, UR4, UR16, URZ ;  /* 0x00000010040a72a5 */ /* 0x000fe4000f8e00ff */
[----:B------:R-:W-:Y:S01]  /*1030*/  UIADD3 UR10, UPT, UPT, -UR4, URZ, URZ ;  /* 0x000000ff040a7290 */ /* 0x000fe2000fffe1ff */
[----:B------:R-:W-:Y:S01]  /*1040*/  UMOV UR8, UR9 ;  /* 0x0000000900087c82 */ /* 0x000fe20008000000 */
[----:B------:R-:W-:Y:S02]  /*1050*/  UIADD3 UR9, UPT, UPT, -UR5, URZ, URZ ;  /* 0x000000ff05097290 */ /* 0x000fe4000fffe1ff */
[----:B------:R-:W-:-:S03]  /*1060*/  USHF.R.U32.HI UR8, URZ, UR17, UR8 ;  /* 0x00000011ff087299 */ /* 0x000fc60008011608 */
[----:B------:R-:W-:Y:S01]  /*1070*/  @!UP0 UMOV UR7, UR11 ;  /* 0x0000000b00078c82 */ /* 0x000fe20008000000 */
[----:B------:R-:W-:Y:S02]  /*1080*/  UIMAD UR20, UR30, UR9, UR20 ;  /* 0x000000091e1472a4 */ /* 0x000fe4000f8e0214 */
[----:B------:R-:W-:Y:S02]  /*1090*/  USEL UR8, UR5, UR8, !UP4 ;  /* 0x0000000805087287 */ /* 0x000fe4000e000000 */
[----:B------:R-:W-:Y:S02]  /*10a0*/  @!UP0 USHF.R.U32.HI UR7, URZ, UR17, UR7 ;  /* 0x00000011ff078299 */ /* 0x000fe40008011607 */
[----:B------:R-:W-:Y:S02]  /*10b0*/  UIADD3 UR9, UPT, UPT, -UR8, URZ, URZ ;  /* 0x000000ff08097290 */ /* 0x000fe4000fffe1ff */
[----:B------:R-:W-:Y:S02]  /*10c0*/  @!UP0 USEL UR7, UR4, UR7, !UP4 ;  /* 0x0000000704078287 */ /* 0x000fe4000e000000 */
[----:B------:R-:W-:-:S02]  /*10d0*/  UIMAD UR9, UR19, UR9, UR5 ;  /* 0x00000009130972a4 */ /* 0x000fc4000f8e0205 */
[----:B------:R-:W-:Y:S02]  /*10e0*/  @!UP0 UIADD3 UR8, UPT, UPT, UR8, -UR7, URZ ;  /* 0x8000000708088290 */ /* 0x000fe4000fffe0ff */
[----:B------:R-:W-:Y:S02]  /*10f0*/  @!UP0 UIMAD UR7, UR9, UR6, UR7 ;  /* 0x00000006090782a4 */ /* 0x000fe4000f8e0207 */
[----:B------:R-:W-:Y:S02]  /*1100*/  @!UP0 UIMAD UR5, UR8, UR19, UR4 ;  /* 0x00000013080582a4 */ /* 0x000fe4000f8e0204 */
[----:B------:R-:W-:Y:S02]  /*1110*/  UIMAD UR6, UR21, UR10, UR24 ;  /* 0x0000000a150672a4 */ /* 0x000fe4000f8e0218 */
[----:B------:R-:W-:Y:S01]  /*1120*/  UIMAD UR20, UR5, UR30, UR20 ;  /* 0x0000001e051472a4 */ /* 0x000fe2000f8e0214 */
[----:B------:R-:W-:Y:S02]  /*1130*/  @!UP0 UMOV UR4, UR7 ;  /* 0x0000000700048c82 */ /* 0x000fe40008000000 */
[----:B------:R-:W-:-:S12]  /*1140*/  UIMAD UR24, UR4, UR21, UR6 ;  /* 0x00000015041872a4 */ /* 0x000fd8000f8e0206 */
.L_x_14:
[----:B------:R-:W1:Y:S02]  /*1150*/  LDCU UR4, c[0x0][0xb30] ;  /* 0x00016600ff0477ac */ /* 0x000e640008000800 */
[----:B-1----:R-:W-:-:S09]  /*1160*/  UISETP.NE.AND UP0, UPT, UR4, 0x1, UPT ;  /* 0x000000010400788c */ /* 0x002fd2000bf05270 */
[----:B------:R-:W-:Y:S05]  /*1170*/  BRA.U UP0, `(.L_x_15) ;  /* 0x0000000100447547 */ /* 0x000fea000b800000 */
[----:B------:R-:W1:Y:S01]  /*1180*/  LDCU.128 UR8, c[0x0][0xb10] ;  /* 0x00016200ff0877ac */ /* 0x000e620008000c00 */
[----:B------:R-:W2:Y:S01]  /*1190*/  LDCU UR12, c[0x0][0xb0c] ;  /* 0x00016180ff0c77ac */ /* 0x000ea20008000800 */
[----:B------:R-:W3:Y:S01]  /*11a0*/  LDCU UR13, c[0x0][0xb20] ;  /* 0x00016400ff0d77ac */ /* 0x000ee20008000800 */
[----:B-1----:R-:W-:Y:S02]  /*11b0*/  UIMAD.WIDE.U32 UR6, UR24, UR8, URZ ;  /* 0x00000008180672a5 */ /* 0x002fe4000f8e00ff */
[----:B------:R-:W-:Y:S02]  /*11c0*/  UIMAD.WIDE.U32 UR4, UR20, UR11, URZ ;  /* 0x0000000b140472a5 */ /* 0x000fe4000f8e00ff */
[----:B--2---:R-:W-:Y:S02]  /*11d0*/  UISETP.NE.AND UP2, UPT, UR12, 0x1, UPT ;  /* 0x000000010c00788c */ /* 0x004fe4000bf45270 */
[----:B------:R-:W-:Y:S01]  /*11e0*/  UISETP.NE.AND UP0, UPT, UR10, 0x1, UPT ;  /* 0x000000010a00788c */ /* 0x000fe2000bf05270 */
[----:B------:R-:W-:-:S02]  /*11f0*/  UMOV UR6, UR7 ;  /* 0x0000000700067c82 */ /* 0x000fc40008000000 */
[----:B------:R-:W-:Y:S01]  /*1200*/  UMOV UR4, UR5 ;  /* 0x0000000500047c82 */ /* 0x000fe20008000000 */
[----:B------:R-:W-:Y:S02]  /*1210*/  USHF.R.U32.HI UR6, URZ, UR9, UR6 ;  /* 0x00000009ff067299 */ /* 0x000fe40008011606 */
[----:B---3--:R-:W-:Y:S02]  /*1220*/  USHF.R.U32.HI UR4, URZ, UR13, UR4 ;  /* 0x0000000dff047299 */ /* 0x008fe40008011604 */
[----:B------:R-:W-:Y:S02]  /*1230*/  USEL UR5, UR24, UR6, !UP2 ;  /* 0x0000000618057287 */ /* 0x000fe4000d000000 */
[----:B------:R-:W-:-:S04]  /*1240*/  USEL UR4, UR20, UR4, !UP0 ;  /* 0x0000000414047287 */ /* 0x000fc8000c000000 */
[----:B------:R-:W-:Y:S02]  /*1250*/  UIADD3 UR6, UPT, UPT, UR5, -UR4, URZ ;  /* 0x8000000405067290 */ /* 0x000fe4000fffe0ff */
[----:B------:R-:W-:Y:S02]  /*1260*/  UIADD3 UR4, UPT, UPT, -UR5, UR4, URZ ;  /* 0x0000000405047290 */ /* 0x000fe4000fffe1ff */
[----:B------:R-:W-:Y:S02]  /*1270*/  UIMAD UR20, UR6, UR10, UR20 ;  /* 0x0000000a061472a4 */ /* 0x000fe4000f8e0214 */
[----:B------:R-:W-:-:S12]  /*1280*/  UIMAD UR24, UR4, UR12, UR24 ;  /* 0x0000000c041872a4 */ /* 0x000fd8000f8e0218 */
.L_x_15:
[----:B------:R-:W-:Y:S01]  /*1290*/  BAR.SYNC.DEFER_BLOCKING 0x0 ;  /* 0x0000000000007b1d */ /* 0x000fe20000010000 */
[----:B------:R-:W-:Y:S01]  /*12a0*/  UISETP.NE.AND UP0, UPT, UR18, 0x2, UPT ;  /* 0x000000021200788c */ /* 0x000fe2000bf05270 */
[----:B------:R-:W-:Y:S02]  /*12b0*/  ISETP.NE.OR P3, PT, R0, 0x2, !P3 ;  /* 0x000000020000780c */ /* 0x000fe40005f65670 */
[----:B------:R-:W-:Y:S02]  /*12c0*/  LOP3.LUT R0, R87, 0x1f, RZ, 0xc0, !PT ;  /* 0x0000001f57007812 */ /* 0x000fe400078ec0ff */
[----:B------:R-:W1:Y:S04]  /*12d0*/  LDCU UR39, c[0x0][0xb24] ;  /* 0x00016480ff2777ac */ /* 0x000e680008000800 */
[----:B------:R-:W-:Y:S05]  /*12e0*/  BRA.U UP0, `(.L_x_16) ;  /* 0x0000001900f47547 */ /* 0x000fea000b800000 */
[----:B------:R-:W2:Y:S01]  /*12f0*/  LDCU UR7, c[0x0][0x390] ;  /* 0x00007200ff0777ac */ /* 0x000ea20008000800 */
[----:B------:R-:W-:Y:S01]  /*1300*/  PLOP3.LUT P1, PT, PT, PT, UP3, 0x80, 0x8 ;  /* 0x000000000008781c */ /* 0x000fe20003f2f038 */
[----:B------:R-:W-:Y:S01]  /*1310*/  IMAD.MOV.U32 R2, RZ, RZ, RZ ;  /* 0x000000ffff027224 */ /* 0x000fe200078e00ff */
[----:B------:R-:W-:Y:S01]  /*1320*/  ISETP.EQ.OR P2, PT, R0, RZ, P3 ;  /* 0x000000ff0000720c */ /* 0x000fe20001f42670 */
[----:B------:R-:W3:Y:S01]  /*1330*/  LDCU UR6, c[0x0][0x5c0] ;  /* 0x0000b800ff0677ac */ /* 0x000ee20008000800 */
[----:B------:R-:W-:Y:S01]  /*1340*/  PLOP3.LUT P1, PT, P1, PT, PT, 0x8, 0x80 ;  /* 0x000000000080781c */ /* 0x000fe20000f2e170 */
[----:B------:R-:W4:Y:S01]  /*1350*/  LDCU UR59, c[0x0][0x370] ;  /* 0x00006e00ff3b77ac */ /* 0x000f220008000800 */
[----:B------:R-:W1:Y:S01]  /*1360*/  LDCU.64 UR52, c[0x0][0x348] ;  /* 0x00006900ff3477ac */ /* 0x000e620008000a00 */
[----:B------:R-:W1:Y:S01]  /*1370*/  LDCU UR58, c[0x0][0x374] ;  /* 0x00006e80ff3a77ac */ /* 0x000e620008000800 */
[----:B--2---:R-:W-:Y:S02]  /*1380*/  UIADD3 UR5, UPT, UPT, UR7, 0x3f, URZ ;  /* 0x0000003f07057890 */ /* 0x004fe4000fffe0ff */
[----:B---3--:R-:W-:-:S02]  /*1390*/  UIADD3 UR6, UPT, UPT, UR6, 0x7f, URZ ;  /* 0x0000007f06067890 */ /* 0x008fc4000fffe0ff */
[----:B------:R-:W-:Y:S02]  /*13a0*/  USHF.R.S32.HI UR4, URZ, 0x1f, UR5 ;  /* 0x0000001fff047899 */ /* 0x000fe40008011405 */
[----:B------:R-:W-:Y:S02]  /*13b0*/  UIADD3 UR63, UPT, UPT, UR7, 0x7e, URZ ;  /* 0x0000007e073f7890 */ /* 0x000fe4000fffe0ff */
[----:B------:R-:W-:Y:S02]  /*13c0*/  ULEA.HI UR4, UR4, UR5, URZ, 0x6 ;  /* 0x0000000504047291 */ /* 0x000fe4000f8f30ff */
[----:B------:R-:W-:Y:S02]  /*13d0*/  UIADD3 UR5, UPT, UPT, UR7, -0x1, URZ ;  /* 0xffffffff07057890 */ /* 0x000fe4000fffe0ff */
[----:B------:R-:W-:Y:S02]  /*13e0*/  USHF.R.S32.HI UR61, URZ, 0x6, UR4 ;  /* 0x00000006ff3d7899 */ /* 0x000fe40008011404 */
[----:B------:R-:W-:-:S02]  /*13f0*/  UISETP.GE.U32.AND UP1, UPT, UR5, -0x7f, UPT ;  /* 0xffffff810500788c */ /* 0x000fc4000bf26070 */
[----:B------:R-:W-:Y:S02]  /*1400*/  UISETP.LT.U32.AND UP0, UPT, UR61, 0x6, UPT ;  /* 0x000000063d00788c */ /* 0x000fe4000bf01070 */
[----:B------:R-:W-:Y:S02]  /*1410*/  USHF.R.S32.HI UR4, URZ, 0x1f, UR6 ;  /* 0x0000001fff047899 */ /* 0x000fe40008011406 */
[----:B------:R-:W-:Y:S02]  /*1420*/  USEL UR60, UR61, 0x6, UP0 ;  /* 0x000000063d3c7887 */ /* 0x000fe40008000000 */
[----:B------:R-:W-:Y:S02]  /*1430*/  ULEA.HI UR4, UR4, UR6, URZ, 0x7 ;  /* 0x0000000604047291 */ /* 0x000fe4000f8f38ff */
[----:B------:R-:W-:Y:S02]  /*1440*/  UIADD3 UR48, UPT, UPT, UR60, -0x1, URZ ;  /* 0xffffffff3c307890 */ /* 0x000fe4000fffe0ff */
[----:B------:R-:W-:-:S02]  /*1450*/  @UP1 UIADD3 UR48, UPT, UPT, UR60, URZ, URZ ;  /* 0x000000ff3c301290 */ /* 0x000fc4000fffe0ff */
[----:B------:R-:W-:Y:S02]  /*1460*/  USHF.R.S32.HI UR57, URZ, 0x7, UR4 ;  /* 0x00000007ff397899 */ /* 0x000fe40008011404 */
[----:B------:R-:W-:Y:S02]  /*1470*/  UIADD3 UR62, UPT, UPT, UR61, -UR60, URZ ;  /* 0x8000003c3d3e7290 */ /* 0x000fe4000fffe0ff */
[----:B------:R-:W-:Y:S01]  /*1480*/  UIADD3 UR48, UPT, UPT, UR48, 0x1, URZ ;  /* 0x0000000130307890 */ /* 0x000fe2000fffe0ff */
[----:B------:R-:W-:Y:S01]  /*1490*/  UMOV UR36, 0x1 ;  /* 0x0000000100247882 */ /* 0x000fe20000000000 */
[----:B-1--4-:R-:W-:-:S10]  /*14a0*/  UMOV UR37, URZ ;  /* 0x000000ff00257c82 */ /* 0x012fd40008000000 */
.L_x_32:
[----:B------:R-:W-:Y:S01]  /*14b0*/  IMAD.U32 R4, RZ, RZ, UR57 ;  /* 0x00000039ff047e24 */ /* 0x000fe2000f8e00ff */
[----:B------:R-:W1:Y:S04]  /*14c0*/  LDCU UR56, c[0x0][0x5c4] ;  /* 0x0000b880ff3877ac */ /* 0x000e680008000800 */
[-C--:B------:R-:W-:Y:S01]  /*14d0*/  IABS R0, R4.reuse ;  /* 0x0000000400007213 */ /* 0x080fe20000000000 */
[----:B------:R-:W-:Y:S01]  /*14e0*/  UMOV UR38, 0x400 ;  /* 0x0000040000267882 */ /* 0x000fe20000000000 */
[----:B------:R-:W-:Y:S01]  /*14f0*/  IABS R4, R4 ;  /* 0x0000000400047213 */ /* 0x000fe20000000000 */
[----:B------:R-:W-:Y:S01]  /*1500*/  USHF.L.U32 UR42, UR24, 0x7, URZ ;  /* 0x00000007182a7899 */ /* 0x000fe200080006ff */
[----:B------:R-:W-:Y:S01]  /*1510*/  R2UR UR6, R0 ;  /* 0x00000000000672ca */ /* 0x000fe200000e0000 */
[----:B------:R-:W-:Y:S01]  /*1520*/  UMOV UR14, URZ ;  /* 0x000000ff000e7c82 */ /* 0x000fe20008000000 */
[----:B-1----:R-:W-:-:S11]  /*1530*/  IMAD.U32 R3, RZ, RZ, UR56 ;  /* 0x00000038ff037e24 */ /* 0x002fd6000f8e00ff */
[----:B------:R-:W1:Y:S08]  /*1540*/  I2F.RP R6, UR6 ;  /* 0x0000000600067d06 */ /* 0x000e700008209400 */
[----:B-1----:R-:W1:Y:S02]  /*1550*/  MUFU.RCP R5, R6 ;  /* 0x0000000600057308 */ /* 0x002e640000001000 */
[----:B-1----:R-:W-:-:S06]  /*1560*/  VIADD R5, R5, 0xffffffe ;  /* 0x0ffffffe05057836 */ /* 0x002fcc0000000000 */
[----:B------:R-:W1:Y:S02]  /*1570*/  F2I.FTZ.U32.TRUNC.NTZ R0, R5 ;  /* 0x0000000500007305 */ /* 0x000e64000021f000 */
[----:B-1----:R-:W-:Y:S02]  /*1580*/  R2UR UR5, R0 ;  /* 0x00000000000572ca */ /* 0x002fe400000e0000 */
[----:B------:R-:W-:Y:S01]  /*1590*/  IABS R0, R3 ;  /* 0x0000000300007213 */ /* 0x000fe20000000000 */
[----:B------:R-:W-:-:S03]  /*15a0*/  IMAD.U32 R3, RZ, RZ, UR20 ;  /* 0x00000014ff037e24 */ /* 0x000fc6000f8e00ff */
[----:B------:R-:W-:Y:S01]  /*15b0*/  R2UR UR8, R0 ;  /* 0x00000000000872ca */ /* 0x000fe200000e0000 */
[----:B------:R-:W-:Y:S01]  /*15c0*/  IMAD.MOV R0, RZ, RZ, -R4 ;  /* 0x000000ffff007224 */ /* 0x000fe200078e0a04 */
[----:B------:R-:W-:-:S04]  /*15d0*/  IABS R3, R3 ;  /* 0x0000000300037213 */ /* 0x000fc80000000000 */
[----:B------:R-:W-:Y:S01]  /*15e0*/  R2UR UR9, R3 ;  /* 0x00000000030972ca */ /* 0x000fe200000e0000 */
[----:B------:R-:W-:-:S04]  /*15f0*/  UIADD3 UR4, UPT, UPT, URZ, -UR5, URZ ;  /* 0x80000005ff047290 */ /* 0x000fc8000fffe0ff */
[----:B------:R-:W-:Y:S02]  /*1600*/  UIMAD UR7, UR4, UR6, URZ ;  /* 0x00000006040772a4 */ /* 0x000fe4000f8e02ff */
[----:B------:R-:W1:Y:S01]  /*1610*/  I2F.RP R3, UR8 ;  /* 0x0000000800037d06 */ /* 0x000e620008209400 */
[----:B------:R-:W-:Y:S02]  /*1620*/  UMOV UR4, URZ ;  /* 0x000000ff00047c82 */ /* 0x000fe40008000000 */
[----:B------:R-:W-:Y:S02]  /*1630*/  UIMAD.WIDE.U32 UR4, UR5, UR7, UR4 ;  /* 0x00000007050472a5 */ /* 0x000fe4000f8e0004 */
[----:B------:R-:W-:-:S05]  /*1640*/  R2UR UR7, R0 ;  /* 0x00000000000772ca */ /* 0x000fca00000e0000 */
[----:B------:R-:W-:Y:S02]  /*1650*/  UMOV UR4, UR5 ;  /* 0x0000000500047c82 */ /* 0x000fe40008000000 */
[----:B------:R-:W-:Y:S01]  /*1660*/  UIMAD.WIDE.U32 UR4, UR4, UR9, URZ ;  /* 0x00000009040472a5 */ /* 0x000fe2000f8e00ff */
[----:B-1----:R-:W1:Y:S06]  /*1670*/  MUFU.RCP R0, R3 ;  /* 0x0000000300007308 */ /* 0x002e6c0000001000 */
[----:B------:R-:W-:Y:S02]  /*1680*/  UMOV UR4, UR5 ;  /* 0x0000000500047c82 */ /* 0x000fe40008000000 */
[----:B------:R-:W-:Y:S01]  /*1690*/  UIMAD UR5, UR4, UR7, UR9 ;  /* 0x00000007040572a4 */ /* 0x000fe2000f8e0209 */
[----:B------:R-:W2:Y:S03]  /*16a0*/  S2UR UR7, SR_CgaCtaId ;  /* 0x00000000000779c3 */ /* 0x000ea60000008800 */
[----:B------:R-:W-:Y:S01]  /*16b0*/  UISETP.GT.U32.AND UP0, UPT, UR6, UR5, UPT ;  /* 0x000000050600728c */ /* 0x000fe2000bf04070 */
[----:B-1----:R-:W-:-:S02]  /*16c0*/  VIADD R0, R0, 0xffffffe ;  /* 0x0ffffffe00007836 */ /* 0x002fc40000000000 */
[----:B------:R-:W-:-:S08]  /*16d0*/  IMAD.U32 R3, RZ, RZ, UR36 ;  /* 0x00000024ff037e24 */ /* 0x000fd0000f8e00ff */
[----:B------:R-:W-:Y:S01]  /*16e0*/  @!UP0 UIADD3 UR5, UPT, UPT, UR5, -UR6, URZ ;  /* 0x8000000605058290 */ /* 0x000fe2000fffe0ff */
[----:B------:R-:W1:Y:S01]  /*16f0*/  F2I.FTZ.U32.TRUNC.NTZ R0, R0 ;  /* 0x0000000000007305 */ /* 0x000e62000021f000 */
[----:B------:R-:W-:Y:S01]  /*1700*/  @!UP0 UIADD3 UR4, UPT, UPT, UR4, 0x1, URZ ;  /* 0x0000000104048890 */ /* 0x000fe2000fffe0ff */
[----:B------:R-:W-:Y:S01]  /*1710*/  SHF.L.U32 R3, R3, 0x1f, RZ ;  /* 0x0000001f03037819 */ /* 0x000fe200000006ff */
[----:B------:R-:W-:Y:S02]  /*1720*/  UISETP.GE.U32.AND UP1, UPT, UR5, UR6, UPT ;  /* 0x000000060500728c */ /* 0x000fe4000bf26070 */
[----:B------:R-:W-:Y:S02]  /*1730*/  ULOP3.LUT UR5, UR20, UR57, URZ, 0x3c, !UPT ;  /* 0x0000003914057292 */ /* 0x000fe4000f8e3cff */
[----:B--2---:R-:W-:Y:S02]  /*1740*/  ULEA UR38, UR7, UR38, 0x18 ;  /* 0x0000002607267291 */ /* 0x004fe4000f8ec0ff */
[----:B------:R-:W-:-:S02]  /*1750*/  UISETP.GE.AND UP0, UPT, UR5, URZ, UPT ;  /* 0x000000ff0500728c */ /* 0x000fc4000bf06270 */
[----:B------:R-:W-:-:S03]  /*1760*/  ULEA UR7, UR37, UR38, 0x3 ;  /* 0x0000002625077291 */ /* 0x000fc6000f8e18ff */
[----:B------:R-:W-:Y:S01]  /*1770*/  @UP1 UIADD3 UR4, UPT, UPT, UR4, 0x1, URZ ;  /* 0x0000000104041890 */ /* 0x000fe2000fffe0ff */
[----:B-1----:R-:W-:Y:S01]  /*1780*/  R2UR UR5, R0 ;  /* 0x00000000000572ca */ /* 0x002fe200000e0000 */
[----:B------:R-:W-:-:S05]  /*1790*/  UISETP.NE.AND UP1, UPT, UR57, URZ, UPT ;  /* 0x000000ff3900728c */ /* 0x000fca000bf25270 */
[----:B------:R-:W-:Y:S01]  /*17a0*/  UMOV UR6, UR4 ;  /* 0x0000000400067c82 */ /* 0x000fe20008000000 */
[----:B------:R1:W2:Y:S01]  /*17b0*/  SYNCS.PHASECHK.TRANS64.TRYWAIT P0, [UR7+0x30], R3 ;  /* 0x00003003ff0075a7 */ /* 0x0002a20008001107 */
[----:B------:R-:W-:-:S04]  /*17c0*/  @!UP0 UIADD3 UR6, UPT, UPT, -UR6, URZ, URZ ;  /* 0x000000ff06068290 */ /* 0x000fc8000fffe1ff */
[----:B------:R-:W-:Y:S02]  /*17d0*/  @!UP1 ULOP3.LUT UR6, URZ, UR57, URZ, 0x33, !UPT ;  /* 0x00000039ff069292 */ /* 0x000fe4000f8e33ff */
[----:B------:R-:W-:-:S04]  /*17e0*/  UIADD3 UR4, UPT, UPT, URZ, -UR5, URZ ;  /* 0x80000005ff047290 */ /* 0x000fc8000fffe0ff */
[----:B------:R-:W-:Y:S01]  /*17f0*/  IMAD.U32 R0, RZ, RZ, UR6 ;  /* 0x00000006ff007e24 */ /* 0x000fe2000f8e00ff */
[----:B------:R-:W-:-:S03]  /*1800*/  UIMAD UR7, UR4, UR8, URZ ;  /* 0x00000008040772a4 */ /* 0x000fc6000f8e02ff */
[----:B------:R-:W-:Y:S01]  /*1810*/  UMOV UR4, URZ ;  /* 0x000000ff00047c82 */ /* 0x000fe20008000000 */
[----:B------:R-:W-:Y:S01]  /*1820*/  IABS R0, R0 ;  /* 0x0000000000007213 */ /* 0x000fe20000000000 */
[----:B------:R-:W-:-:S03]  /*1830*/  UIMAD.WIDE.U32 UR4, UR5, UR7, UR4 ;  /* 0x00000007050472a5 */ /* 0x000fc6000f8e0004 */
[----:B------:R-:W-:-:S04]  /*1840*/  R2UR UR9, R0 ;  /* 0x00000000000972ca */ /* 0x000fc800000e0000 */
[----:B------:R-:W-:-:S09]  /*1850*/  UMOV UR4, UR5 ;  /* 0x0000000500047c82 */ /* 0x000fd20008000000 */
[----:B------:R-:W-:-:S07]  /*1860*/  UIMAD.WIDE.U32 UR4, UR4, UR9, URZ ;  /* 0x00000009040472a5 */ /* 0x000fce000f8e00ff */
[----:B------:R-:W-:Y:S02]  /*1870*/  UMOV UR4, UR5 ;  /* 0x0000000500047c82 */ /* 0x000fe40008000000 */
[----:B------:R-:W-:-:S04]  /*1880*/  UIADD3 UR5, UPT, UPT, -UR4, URZ, URZ ;  /* 0x000000ff04057290 */ /* 0x000fc8000fffe1ff */
[----:B------:R-:W-:-:S04]  /*1890*/  UIMAD UR5, UR8, UR5, UR9 ;  /* 0x00000005080572a4 */ /* 0x000fc8000f8e0209 */
[----:B------:R-:W-:-:S11]  /*18a0*/  UISETP.GT.U32.AND UP0, UPT, UR8, UR5, UPT ;  /* 0x000000050800728c */ /* 0x000fd6000bf04070 */
[----:B------:R-:W-:Y:S02]  /*18b0*/  @!UP0 UIADD3 UR5, UPT, UPT, UR5, -UR8, URZ ;  /* 0x8000000805058290 */ /* 0x000fe4000fffe0ff */
[----:B------:R-:W-:Y:S02]  /*18c0*/  @!UP0 UIADD3 UR4, UPT, UPT, UR4, 0x1, URZ ;  /* 0x0000000104048890 */ /* 0x000fe4000fffe0ff */
[----:B------:R-:W-:Y:S02]  /*18d0*/  UISETP.GE.U32.AND UP1, UPT, UR5, UR8, UPT ;  /* 0x000000080500728c */ /* 0x000fe4000bf26070 */
[----:B------:R-:W-:-:S04]  /*18e0*/  ULOP3.LUT UR5, UR6, UR56, URZ, 0x3c, !UPT ;  /* 0x0000003806057292 */ /* 0x000fc8000f8e3cff */
[----:B------:R-:W-:-:S05]  /*18f0*/  UISETP.GE.AND UP0, UPT, UR5, URZ, UPT ;  /* 0x000000ff0500728c */ /* 0x000fca000bf06270 */
[----:B------:R-:W-:Y:S02]  /*1900*/  @UP1 UIADD3 UR4, UPT, UPT, UR4, 0x1, URZ ;  /* 0x0000000104041890 */ /* 0x000fe4000fffe0ff */
[----:B------:R-:W-:-:S05]  /*1910*/  UISETP.NE.AND UP1, UPT, UR56, URZ, UPT ;  /* 0x000000ff3800728c */ /* 0x000fca000bf25270 */
[----:B------:R-:W-:Y:S01]  /*1920*/  UMOV UR49, UR4 ;  /* 0x0000000400317c82 */ /* 0x000fe20008000000 */
[----:B------:R-:W-:Y:S02]  /*1930*/  UIADD3 UR4, UPT, UPT, -UR6, URZ, URZ ;  /* 0x000000ff06047290 */ /* 0x000fe4000fffe1ff */
[----:B------:R-:W-:Y:S02]  /*1940*/  @!UP0 UIADD3 UR49, UPT, UPT, -UR49, URZ, URZ ;  /* 0x000000ff31318290 */ /* 0x000fe4000fffe1ff */
[----:B------:R-:W-:Y:S02]  /*1950*/  UISETP.GE.U32.AND UP0, UPT, UR63, 0x7f, UPT ;  /* 0x0000007f3f00788c */ /* 0x000fe4000bf06070 */
[----:B------:R-:W-:Y:S02]  /*1960*/  @!UP1 ULOP3.LUT UR49, URZ, UR56, URZ, 0x33, !UPT ;  /* 0x00000038ff319292 */ /* 0x000fe4000f8e33ff */
[----:B------:R-:W-:Y:S02]  /*1970*/  UIMAD UR4, UR57, UR4, UR20 ;  /* 0x00000004390472a4 */ /* 0x000fe4000f8e0214 */
[----:B------:R-:W-:-:S02]  /*1980*/  UIADD3 UR5, UPT, UPT, -UR49, URZ, URZ ;  /* 0x000000ff31057290 */ /* 0x000fc4000fffe1ff */
[----:B------:R-:W-:Y:S02]  /*1990*/  USHF.L.U32 UR18, UR4, 0x7, URZ ;  /* 0x0000000704127899 */ /* 0x000fe400080006ff */
[----:B------:R-:W-:Y:S01]  /*19a0*/  UIMAD UR56, UR56, UR5, UR6 ;  /* 0x00000005383872a4 */ /* 0x000fe2000f8e0206 */
[----:B-12---:R-:W-:Y:S11]  /*19b0*/  BRA.U !UP0, `(.L_x_17) ;  /* 0x0000000508487547 */ /* 0x006ff6000b800000 */
[----:B------:R-:W1:Y:S01]  /*19c0*/  LDCU.64 UR34, c[0x0][0x5b0] ;  /* 0x0000b600ff2277ac */ /* 0x000e620008000a00 */
[----:B------:R-:W1:Y:S01]  /*19d0*/  LDCU.64 UR32, c[0x0][0x5d8] ;  /* 0x0000bb00ff2077ac */ /* 0x000e620008000a00 */
[----:B------:R-:W2:Y:S01]  /*19e0*/  LDCU UR25, c[0x0][0x598] ;  /* 0x0000b300ff1977ac */ /* 0x000ea20008000800 */
[----:B------:R-:W3:Y:S01]  /*19f0*/  LDCU UR24, c[0x0][0x58c] ;  /* 0x0000b180ff1877ac */ /* 0x000ee20008000800 */
[----:B------:R-:W4:Y:S01]  /*1a00*/  LDCU UR27, c[0x0][0x59c] ;  /* 0x0000b380ff1b77ac */ /* 0x000f220008000800 */
[----:B------:R-:W2:Y:S01]  /*1a10*/  LDCU UR26, c[0x0][0x5a0] ;  /* 0x0000b400ff1a77ac */ /* 0x000ea20008000800 */
[----:B------:R-:W2:Y:S01]  /*1a20*/  LDCU.64 UR22, c[0x0][0x590] ;  /* 0x0000b200ff1677ac */ /* 0x000ea20008000a00 */
[----:B------:R-:W2:Y:S01]  /*1a30*/  LDCU.64 UR6, c[0x0][0x5b8] ;  /* 0x0000b700ff0677ac */ /* 0x000ea20008000a00 */
[----:B------:R-:W2:Y:S01]  /*1a40*/  LDCU.64 UR4, c[0x0][0x5d0] ;  /* 0x0000ba00ff0477ac */ /* 0x000ea20008000a00 */
[----:B-1----:R-:W-:Y:S02]  /*1a50*/  UIMAD UR34, UR56, UR34, UR32 ;  /* 0x00000022382272a4 */ /* 0x002fe4000f8e0220 */
[----:B------:R-:W-:-:S02]  /*1a60*/  UIMAD UR33, UR49, UR35, UR33 ;  /* 0x00000023312172a4 */ /* 0x000fc4000f8e0221 */
[----:B------:R-:W-:Y:S02]  /*1a70*/  UIADD3 UR46, UPT, UPT, UR42, 0x40, URZ ;  /* 0x000000402a2e7890 */ /* 0x000fe4000fffe0ff */
[----:B------:R-:W-:Y:S01]  /*1a80*/  UIADD3 UR10, UPT, UPT, UR18, 0x40, URZ ;  /* 0x00000040120a7890 */ /* 0x000fe2000fffe0ff */
[----:B------:R-:W-:Y:S01]  /*1a90*/  UMOV UR15, URZ ;  /* 0x000000ff000f7c82 */ /* 0x000fe20008000000 */
[----:B--234-:R-:W-:-:S10]  /*1aa0*/  UMOV UR11, UR37 ;  /* 0x00000025000b7c82 */ /* 0x01cfd40008000000 */
.L_x_22:
[----:B------:R-:W-:Y:S01]  /*1ab0*/  @!P3 MOV R3, 0x8000 ;  /* 0x000080000003b802 */ /* 0x000fe20000000f00 */
[----:B------:R-:W-:Y:S01]  /*1ac0*/  ULEA UR41, UR11, UR38, 0x3 ;  /* 0x000000260b297291 */ /* 0x000fe2000f8e18ff */
[----:B--2---:R-:W-:Y:S11]  /*1ad0*/  @P0 BRA `(.L_x_18) ;  /* 0x0000000000100947 */ /* 0x004ff60003800000 */
[----:B------:R-:W-:Y:S04]  /*1ae0*/  MOV R0, UR36 ;  /* 0x0000002400007c02 */ /* 0x000fe80008000f00 */
[----:B------:R-:W-:Y:S04]  /*1af0*/  SHF.L.U32 R5, R0, 0x1f, RZ ;  /* 0x0000001f00057819 */ /* 0x000fe800000006ff */
[----:B------:R-:W1:Y:S02]  /*1b00*/  SYNCS.PHASECHK.TRANS64.TRYWAIT P0, [UR41+0x30], R5 ;  /* 0x00003005ff0075a7 */ /* 0x000e640008001129 */
[----:B-1----:R-:W-:Y:S05]  /*1b10*/  @!P0 BRA `(.L_x_19) ;  /* 0x0000008000f08947 */ /* 0x002fea0003800000 */
.L_x_18:
[----:B------:R2:W-:Y:S01]  /*1b20*/  @!P3 SYNCS.ARRIVE.TRANS64 RZ, [UR41], R3 ;  /* 0x00000003ffffb9a7 */ /* 0x0005e20008000029 */
[----:B------:R-:W-:Y:S04]  /*1b30*/  BSSY.RECONVERGENT B0, `(.L_x_20) ;  /* 0x0000003000007945 */ /* 0x000fe80003800200 */
[----:B------:R-:W-:Y:S05]  /*1b40*/  @P2 BRA `(.L_x_21) ;  /* 0x0000000000042947 */ /* 0x000fea0003800000 */
[----:B------:R-:W-:Y:S05]  /*1b50*/  BPT.TRAP 0x1 ;  /* 0x000000040000795c */ /* 0x000fea0000300000 */
.L_x_21:
[----:B------:R-:W-:Y:S05]  /*1b60*/  BSYNC.RECONVERGENT B0 ;  /* 0x0000000000007941 */ /* 0x000fea0003800200 */
.L_x_20:
[----:B------:R-:W-:Y:S02]  /*1b70*/  UIADD3 UR8, UPT, UPT, UR11, 0x1, URZ ;  /* 0x000000010b087890 */ /* 0x000fe4000fffe0ff */
[----:B------:R-:W-:Y:S02]  /*1b80*/  USHF.L.U32 UR43, UR15, 0x6, URZ ;  /* 0x000000060f2b7899 */ /* 0x000fe400080006ff */
[----:B------:R-:W-:Y:S02]  /*1b90*/  UISETP.NE.AND UP0, UPT, UR8, 0x6, UPT ;  /* 0x000000060800788c */ /* 0x000fe4000bf05270 */
[----:B------:R-:W-:Y:S02]  /*1ba0*/  UISETP.NE.AND UP2, UPT, UR24, 0x1, UPT ;  /* 0x000000011800788c */ /* 0x000fe4000bf45270 */
[----:B------:R-:W-:Y:S02]  /*1bb0*/  USEL UR9, URZ, 0x1, UP0 ;  /* 0x00000001ff097887 */ /* 0x000fe40008000000 */
[----:B------:R-:W-:Y:S02]  /*1bc0*/  USEL UR37, UR8, URZ, UP0 ;  /* 0x000000ff08257287 */ /* 0x000fe40008000000 */
[----:B------:R-:W-:Y:S02]  /*1bd0*/  ULOP3.LUT UR36, UR36, UR9, URZ, 0x3c, !UPT ;  /* 0x0000000924247292 */ /* 0x000fe4000f8e3cff */
[----:B------:R-:W-:Y:S02]  /*1be0*/  ULEA UR8, UR37, UR38, 0x3 ;  /* 0x0000002625087291 */ /* 0x000fe4000f8e18ff */
[----:B------:R-:W-:Y:S02]  /*1bf0*/  UIADD3 UR28, UP1, UPT, UR52, 0x80, URZ ;  /* 0x00000080341c7890 */ /* 0x000fe4000ff3e0ff */
[----:B------:R-:W-:Y:S01]  /*1c00*/  ULEA UR14, UR11, UR38, 0xe ;  /* 0x000000260b0e7291 */ /* 0x000fe2000f8e70ff */
[----:B-1----:R-:W-:Y:S01]  /*1c10*/  MOV R0, UR36 ;  /* 0x0000002400007c02 */ /* 0x002fe20008000f00 */
[----:B------:R-:W-:Y:S02]  /*1c20*/  UIADD3.X UR29, UPT, UPT, URZ, UR53, URZ, UP1, !UPT ;  /* 0x00000035ff1d7290 */ /* 0x000fe40008ffe4ff */
[----:B------:R-:W-:Y:S01]  /*1c30*/  UIADD3 UR40, UPT, UPT, UR14, 0x8400, URZ ;  /* 0x000084000e287890 */ /* 0x000fe2000fffe0ff */
[----:B--2---:R-:W-:Y:S01]  /*1c40*/  SHF.L.U32 R3, R0, 0x1f, RZ ;  /* 0x0000001f00037819 */ /* 0x004fe200000006ff */
[----:B------:R-:W-:Y:S02]  /*1c50*/  UIADD3 UR44, UPT, UPT, UR14, 0xa400, URZ ;  /* 0x0000a4000e2c7890 */ /* 0x000fe4000fffe0ff */
[----:B------:R-:W-:Y:S01]  /*1c60*/  UIADD3 UR30, UP0, UPT, UR52, 0x180, URZ ;  /* 0x00000180341e7890 */ /* 0x000fe2000ff1e0ff */
[----:B------:R1:W2:Y:S01]  /*1c70*/  SYNCS.PHASECHK.TRANS64.TRYWAIT P0, [UR8+0x30], R3 ;  /* 0x00003003ff0075a7 */ /* 0x0002a20008001108 */
[----:B------:R-:W-:Y:S02]  /*1c80*/  UIMAD.WIDE.U32 UR8, UR43, UR22, URZ ;  /* 0x000000162b0872a5 */ /* 0x000fe4000f8e00ff */
[----:B------:R-:W-:Y:S02]  /*1c90*/  UPRMT UR32, UR34, 0x40, UR33 ;  /* 0x0000004022207896 */ /* 0x000fe40008000021 */
[----:B------:R-:W-:Y:S02]  /*1ca0*/  UIADD3.X UR31, UPT, UPT, URZ, UR53, URZ, UP0, !UPT ;  /* 0x00000035ff1f7290 */ /* 0x000fe400087fe4ff */
[----:B------:R-:W-:Y:S02]  /*1cb0*/  UIADD3 UR16, UPT, UPT, UR14, 0x20400, URZ ;  /* 0x000204000e107890 */ /* 0x000fe4000fffe0ff */
[----:B------:R-:W-:Y:S02]  /*1cc0*/  UPRMT UR32, UR32, 0x5410, URZ ;  /* 0x0000541020207896 */ /* 0x000fe400080000ff */
[----:B------:R-:W-:Y:S01]  /*1cd0*/  UIADD3 UR15, UPT, UPT, UR15, 0x1, URZ ;  /* 0x000000010f0f7890 */ /* 0x000fe2000fffe0ff */
[----:B------:R-:W-:Y:S01]  /*1ce0*/  UMOV UR50, 0x0 ;  /* 0x0000000000327882 */ /* 0x000fe20000000000 */
[----:B------:R-:W-:Y:S02]  /*1cf0*/  UMOV UR51, 0x10000000 ;  /* 0x1000000000337882 */ /* 0x000fe40000000000 */
[----:B------:R-:W-:Y:S01]  /*1d00*/  UISETP.NE.AND UP0, UPT, UR15, UR48, UPT ;  /* 0x000000300f00728c */ /* 0x000fe2000bf05270 */
[----:B------:R-:W-:Y:S01]  /*1d10*/  UTMALDG.2D [UR40], [UR28], desc[UR50] ;  /* 0x000032281c0075b4 */ /* 0x000fe20008009000 */
[----:B------:R-:W-:Y:S01]  /*1d20*/  UMOV UR45, UR41 ;  /* 0x00000029002d7c82 */ /* 0x000fe20008000000 */
[----:B------:R-:W-:Y:S01]  /*1d30*/  UMOV UR47, UR43 ;  /* 0x0000002b002f7c82 */ /* 0x000fe20008000000 */
[----:B------:R-:W-:Y:S01]  /*1d40*/  UMOV UR17, UR41 ;  /* 0x0000002900117c82 */ /* 0x000fe20008000000 */
[----:B------:R-:W-:Y:S01]  /*1d50*/  UMOV UR8, UR9 ;  /* 0x0000000900087c82 */ /* 0x000fe20008000000 */
[----:B------:R-:W-:Y:S01]  /*1d60*/  UMOV UR9, UR41 ;  /* 0x0000002900097c82 */ /* 0x000fe20008000000 */
[----:B------:R-:W-:Y:S01]  /*1d70*/  USHF.R.U32.HI UR8, URZ, UR23, UR8 ;  /* 0x00000017ff087299 */ /* 0x000fe20008011608 */
[----:B------:R-:W-:Y:S03]  /*1d80*/  UTMALDG.2D [UR44], [UR28], desc[UR50] ;  /* 0x0000322c1c0075b4 */ /* 0x000fe60008009000 */
[----:B------:R-:W-:Y:S02]  /*1d90*/  USEL UR8, UR43, UR8, !UP2 ;  /* 0x000000082b087287 */ /* 0x000fe4000d000000 */
[----:B------:R-:W-:Y:S02]  /*1da0*/  UISETP.NE.AND UP2, UPT, UR25, 0x1, UPT ;  /* 0x000000011900788c */ /* 0x000fe4000bf45270 */
[----:B------:R-:W-:Y:S07]  /*1db0*/  UIMAD.WIDE.U32 UR12, UR8, UR27, URZ ;  /* 0x0000001b080c72a5 */ /* 0x000fee000f8e00ff */
[----:B------:R-:W-:Y:S02]  /*1dc0*/  UMOV UR12, UR13 ;  /* 0x0000000d000c7c82 */ /* 0x000fe40008000000 */
[----:B------:R-:W-:Y:S02]  /*1dd0*/  USHF.R.U32.HI UR21, URZ, UR26, UR12 ;  /* 0x0000001aff157299 */ /* 0x000fe4000801160c */
[----:B------:R-:W-:Y:S02]  /*1de0*/  UIADD3 UR12, UPT, UPT, -UR8, URZ, URZ ;  /* 0x000000ff080c7290 */ /* 0x000fe4000fffe1ff */
[----:B------:R-:W-:Y:S02]  /*1df0*/  USEL UR21, UR8, UR21, !UP2 ;  /* 0x0000001508157287 */ /* 0x000fe4000d000000 */
[----:B------:R-:W-:Y:S02]  /*1e00*/  UIMAD UR12, UR24, UR12, UR43 ;  /* 0x0000000c180c72a4 */ /* 0x000fe4000f8e022b */
[----:B------:R-:W-:Y:S02]  /*1e10*/  UIADD3 UR11, UPT, UPT, -UR21, URZ, URZ ;  /* 0x000000ff150b7290 */ /* 0x000fe4000fffe1ff */
[----:B------:R-:W-:Y:S02]  /*1e20*/  UIMAD UR19, UR12, UR6, UR4 ;  /* 0x000000060c1372a4 */ /* 0x000fe4000f8e0204 */
[----:B------:R-:W-:Y:S01]  /*1e30*/  UIMAD UR8, UR25, UR11, UR8 ;  /* 0x0000000b190872a4 */ /* 0x000fe2000f8e0208 */
[----:B------:R-:W-:Y:S03]  /*1e40*/  UMOV UR13, UR21 ;  /* 0x00000015000d7c82 */ /* 0x000fe60008000000 */
[----:B------:R-:W-:Y:S02]  /*1e50*/  UIMAD UR20, UR8, UR7, UR5 ;  /* 0x00000007081472a4 */ /* 0x000fe4000f8e0205 */
[----:B------:R-:W-:Y:S01]  /*1e60*/  UIADD3 UR8, UPT, UPT, UR14, 0x22400, URZ ;  /* 0x000224000e087890 */ /* 0x000fe2000fffe0ff */
[----:B------:R-:W-:Y:S02]  /*1e70*/  UMOV UR11, UR19 ;  /* 0x00000013000b7c82 */ /* 0x000fe40008000000 */
[----:B------:R-:W-:Y:S02]  /*1e80*/  UMOV UR14, UR48 ;  /* 0x00000030000e7c82 */ /* 0x000fe40008000000 */
[----:B------:R-:W-:Y:S02]  /*1e90*/  UMOV UR12, UR20 ;  /* 0x00000014000c7c82 */ /* 0x000fe40008000000 */
[----:B------:R-:W-:Y:S02]  /*1ea0*/  UTMALDG.4D.IM2COL [UR16], [UR30], UR32 ;  /* 0x000000101e0073b4 */ /* 0x000fe40008058020 */
[----:B------:R3:W-:Y:S02]  /*1eb0*/  UTMALDG.4D.IM2COL [UR8], [UR30], UR32 ;  /* 0x000000081e0073b4 */ /* 0x0007e40008058020 */
[----:B---3--:R-:W-:Y:S01]  /*1ec0*/  UMOV UR11, UR37 ;  /* 0x00000025000b7c82 */ /* 0x008fe20008000000 */
[----:B-1----:R-:W-:Y:S05]  /*1ed0*/  BRA.U UP0, `(.L_x_22) ;  /* 0xfffffff900f47547 */ /* 0x002fea000b83ffff */
.L_x_17:
[----:B------:R-:W-:Y:S01]  /*1ee0*/  ULEA UR4, UR37, UR38, 0x3 ;  /* 0x0000002625047291 */ /* 0x000fe2000f8e18ff */
[----:B------:R-:W-:Y:S01]  /*1ef0*/  MOV R0, UR36 ;  /* 0x0000002400007c02 */ /* 0x000fe20008000f00 */
[----:B------:R-:W-:Y:S01]  /*1f00*/  @!P1 SYNCS.ARRIVE.TRANS64.A1T0 RZ, [UR38+0xa8], RZ ;  /* 0x0000a8ffffff99a7 */ /* 0x000fe20008100026 */
[----:B------:R-:W-:Y:S02]  /*1f10*/  UISETP.GT.AND UP0, UPT, UR61, UR60, UPT ;  /* 0x0000003c3d00728c */ /* 0x000fe4000bf04270 */
[----:B------:R-:W-:-:S04]  /*1f20*/  SHF.L.U32 R0, R0, 0x1f, RZ ;  /* 0x0000001f00007819 */ /* 0x000fc800000006ff */
[----:B--2---:R1:W2:Y:S03]  /*1f30*/  SYNCS.PHASECHK.TRANS64.TRYWAIT P0, [UR4+0x30], R0 ;  /* 0x00003000ff0075a7 */ /* 0x0042a60008001104 */
[----:B------:R-:W-:Y:S05]  /*1f40*/  BRA.U !UP0, `(.L_x_23) ;  /* 0x0000000508487547 */ /* 0x000fea000b800000 */
[----:B------:R-:W3:Y:S01]  /*1f50*/  LDCU.64 UR10, c[0x0][0x5b0] ;  /* 0x0000b600ff0a77ac */ /* 0x000ee20008000a00 */
[----:B------:R-:W3:Y:S01]  /*1f60*/  LDCU.64 UR8, c[0x0][0x5d8] ;  /* 0x0000bb00ff0877ac */ /* 0x000ee20008000a00 */
[----:B------:R-:W4:Y:S01]  /*1f70*/  LDCU UR24, c[0x0][0x598] ;  /* 0x0000b300ff1877ac */ /* 0x000f220008000800 */
[----:B------:R-:W1:Y:S01]  /*1f80*/  LDCU UR15, c[0x0][0x58c] ;  /* 0x0000b180ff0f77ac */ /* 0x000e620008000800 */
[----:B------:R-:W1:Y:S01]  /*1f90*/  LDCU UR26, c[0x0][0x59c] ;  /* 0x0000b380ff1a77ac */ /* 0x000e620008000800 */
[----:B------:R-:W1:Y:S01]  /*1fa0*/  LDCU UR25, c[0x0][0x5a0] ;  /* 0x0000b400ff1977ac */ /* 0x000e620008000800 */
[----:B---3--:R-:W-:Y:S01]  /*1fb0*/  UIMAD UR41, UR56, UR10, UR8 ;  /* 0x0000000a382972a4 */ /* 0x008fe2000f8e0208 */
[----:B------:R-:W3:Y:S01]  /*1fc0*/  LDCU.64 UR22, c[0x0][0x590] ;  /* 0x0000b200ff1677ac */ /* 0x000ee20008000a00 */
[----:B------:R-:W1:Y:S01]  /*1fd0*/  LDCU.64 UR6, c[0x0][0x5b8] ;  /* 0x0000b700ff0677ac */ /* 0x000e620008000a00 */
[----:B------:R-:W1:Y:S01]  /*1fe0*/  LDCU.64 UR4, c[0x0][0x5d0] ;  /* 0x0000ba00ff0477ac */ /* 0x000e620008000a00 */
[----:B------:R-:W-:-:S02]  /*1ff0*/  UIMAD UR40, UR49, UR11, UR9 ;  /* 0x0000000b312872a4 */ /* 0x000fc4000f8e0209 */
[----:B------:R-:W-:Y:S02]  /*2000*/  UIADD3 UR43, UPT, UPT, UR62, UR14, URZ ;  /* 0x0000000e3e2b7290 */ /* 0x000fe4000fffe0ff */
[----:B------:R-:W-:Y:S02]  /*2010*/  UIADD3 UR46, UPT, UPT, UR42, 0x40, URZ ;  /* 0x000000402a2e7890 */ /* 0x000fe4000fffe0ff */
[----:B------:R-:W-:Y:S01]  /*2020*/  UIADD3 UR10, UPT, UPT, UR18, 0x40, URZ ;  /* 0x00000040120a7890 */ /* 0x000fe2000fffe0ff */
[----:B----4-:R-:W-:-:S11]  /*2030*/  UMOV UR8, UR37 ;  /* 0x0000002500087c82 */ /* 0x010fd60008000000 */
.L_x_28:
[----:B------:R-:W-:Y:S01]  /*2040*/  @!P3 MOV R3, 0x8000 ;  /* 0x000080000003b802 */ /* 0x000fe20000000f00 */
[----:B------:R-:W-:Y:S01]  /*2050*/  ULEA UR29, UR8, UR38, 0x3 ;  /* 0x00000026081d7291 */ /* 0x000fe2000f8e18ff */
[----:B-12---:R-:W-:Y:S11]  /*2060*/  @P0 BRA `(.L_x_24) ;  /* 0x0000000000100947 */ /* 0x006ff60003800000 */
[----:B-1----:R-:W-:Y:S04]  /*2070*/  MOV R0, UR36 ;  /* 0x0000002400007c02 */ /* 0x002fe80008000f00 */
[----:B------:R-:W-:Y:S04]  /*2080*/  SHF.L.U32 R5, R0, 0x1f, RZ ;  /* 0x0000001f00057819 */ /* 0x000fe800000006ff */
[----:B------:R-:W1:Y:S02]  /*2090*/  SYNCS.PHASECHK.TRANS64.TRYWAIT P0, [UR29+0x30], R5 ;  /* 0x00003005ff0075a7 */ /* 0x000e64000800111d */
[----:B-1----:R-:W-:Y:S05]  /*20a0*/  @!P0 BRA `(.L_x_25) ;  /* 0x0000007c00a48947 */ /* 0x002fea0003800000 */
.L_x_24:
[----:B------:R2:W-:Y:S01]  /*20b0*/  @!P3 SYNCS.ARRIVE.TRANS64 RZ, [UR29], R3 ;  /* 0x00000003ffffb9a7 */ /* 0x0005e2000800001d */
[----:B------:R-:W-:Y:S04]  /*20c0*/  BSSY.RECONVERGENT B0, `(.L_x_26) ;  /* 0x0000003000007945 */ /* 0x000fe80003800200 */
[----:B------:R-:W-:Y:S05]  /*20d0*/  @P2 BRA `(.L_x_27) ;  /* 0x0000000000042947 */ /* 0x000fea0003800000 */
[----:B-1-3--:R-:W-:Y:S05]  /*20e0*/  BPT.TRAP 0x1 ;  /* 0x000000040000795c */ /* 0x00afea0000300000 */
.L_x_27:
[----:B-1-3--:R-:W-:Y:S05]  /*20f0*/  BSYNC.RECONVERGENT B0 ;  /* 0x0000000000007941 */ /* 0x00afea0003800200 */
.L_x_26:
[----:B------:R-:W-:Y:S02]  /*2100*/  UIADD3 UR9, UPT, UPT, UR8, 0x1, URZ ;  /* 0x0000000108097890 */ /* 0x000fe4000fffe0ff */
[----:B------:R-:W-:Y:S02]  /*2110*/  USHF.L.U32 UR31, UR14, 0x6, URZ ;  /* 0x000000060e1f7899 */ /* 0x000fe400080006ff */
[----:B------:R-:W-:Y:S02]  /*2120*/  UISETP.NE.AND UP0, UPT, UR9, 0x6, UPT ;  /* 0x000000060900788c */ /* 0x000fe4000bf05270 */
[----:B------:R-:W-:Y:S02]  /*2130*/  ULEA UR19, UR8, UR38, 0xe ;  /* 0x0000002608137291 */ /* 0x000fe4000f8e70ff */
[----:B------:R-:W-:Y:S02]  /*2140*/  USEL UR11, URZ, 0x1, UP0 ;  /* 0x00000001ff0b7887 */ /* 0x000fe40008000000 */
[----:B------:R-:W-:Y:S02]  /*2150*/  USEL UR37, UR9, URZ, UP0 ;  /* 0x000000ff09257287 */ /* 0x000fe40008000000 */
[----:B------:R-:W-:Y:S02]  /*2160*/  ULOP3.LUT UR36, UR36, UR11, URZ, 0x3c, !UPT ;  /* 0x0000000b24247292 */ /* 0x000fe4000f8e3cff */
[----:B------:R-:W-:Y:S02]  /*2170*/  ULEA UR9, UR37, UR38, 0x3 ;  /* 0x0000002625097291 */ /* 0x000fe4000f8e18ff */
[----:B------:R-:W-:Y:S02]  /*2180*/  UISETP.NE.AND UP2, UPT, UR15, 0x1, UPT ;  /* 0x000000010f00788c */ /* 0x000fe4000bf45270 */
[----:B------:R-:W-:Y:S01]  /*2190*/  UIADD3 UR32, UP1, UPT, UR52, 0x80, URZ ;  /* 0x0000008034207890 */ /* 0x000fe2000ff3e0ff */
[----:B------:R-:W-:Y:S01]  /*21a0*/  MOV R0, UR36 ;  /* 0x0000002400007c02 */ /* 0x000fe20008000f00 */
[----:B------:R-:W-:Y:S02]  /*21b0*/  UISETP.NE.AND UP3, UPT, UR24, 0x1, UPT ;  /* 0x000000011800788c */ /* 0x000fe4000bf65270 */
[----:B------:R-:W-:Y:S01]  /*21c0*/  UIADD3.X UR33, UPT, UPT, URZ, UR53, URZ, UP1, !UPT ;  /* 0x00000035ff217290 */ /* 0x000fe20008ffe4ff */
[----:B--2---:R-:W-:Y:S01]  /*21d0*/  SHF.L.U32 R3, R0, 0x1f, RZ ;  /* 0x0000001f00037819 */ /* 0x004fe200000006ff */
[----:B------:R-:W-:Y:S02]  /*21e0*/  UIADD3 UR28, UPT, UPT, UR19, 0x8400, URZ ;  /* 0x00008400131c7890 */ /* 0x000fe4000fffe0ff */
[----:B------:R-:W-:Y:S01]  /*21f0*/  UIADD3 UR44, UPT, UPT, UR19, 0xa400, URZ ;  /* 0x0000a400132c7890 */ /* 0x000fe2000fffe0ff */
[----:B------:R4:W1:Y:S01]  /*2200*/  SYNCS.PHASECHK.TRANS64.TRYWAIT P0, [UR9+0x30], R3 ;  /* 0x00003003ff0075a7 */ /* 0x0008620008001109 */
[----:B------:R-:W-:Y:S02]  /*2210*/  UIMAD.WIDE.U32 UR8, UR31, UR22, URZ ;  /* 0x000000161f0872a5 */ /* 0x000fe4000f8e00ff */
[----:B------:R-:W-:Y:S02]  /*2220*/  UIADD3 UR34, UP0, UPT, UR52, 0x180, URZ ;  /* 0x0000018034227890 */ /* 0x000fe4000ff1e0ff */
[----:B------:R-:W-:Y:S02]  /*2230*/  UPRMT UR27, UR41, 0x40, UR40 ;  /* 0x00000040291b7896 */ /* 0x000fe40008000028 */
[----:B------:R-:W-:Y:S02]  /*2240*/  UIADD3 UR16, UPT, UPT, UR19, 0x20400, URZ ;  /* 0x0002040013107890 */ /* 0x000fe4000fffe0ff */
[----:B------:R-:W-:Y:S02]  /*2250*/  UIADD3.X UR35, UPT, UPT, URZ, UR53, URZ, UP0, !UPT ;  /* 0x00000035ff237290 */ /* 0x000fe400087fe4ff */
[----:B------:R-:W-:Y:S02]  /*2260*/  UPRMT UR27, UR27, 0x5410, URZ ;  /* 0x000054101b1b7896 */ /* 0x000fe400080000ff */
[----:B------:R-:W-:Y:S01]  /*2270*/  UIADD3 UR14, UPT, UPT, UR14, 0x1, URZ ;  /* 0x000000010e0e7890 */ /* 0x000fe2000fffe0ff */
[----:B------:R-:W-:Y:S01]  /*2280*/  UMOV UR50, 0x0 ;  /* 0x0000000000327882 */ /* 0x000fe20000000000 */
[----:B------:R-:W-:Y:S02]  /*2290*/  UMOV UR51, 0x10000000 ;  /* 0x1000000000337882 */ /* 0x000fe40000000000 */
[----:B------:R-:W-:Y:S01]  /*22a0*/  UISETP.NE.AND UP0, UPT, UR14, UR43, UPT ;  /* 0x0000002b0e00728c */ /* 0x000fe2000bf05270 */
[----:B------:R-:W-:Y:S01]  /*22b0*/  UMOV UR30, UR42 ;  /* 0x0000002a001e7c82 */ /* 0x000fe20008000000 */
[----:B------:R-:W-:Y:S01]  /*22c0*/  UMOV UR45, UR29 ;  /* 0x0000001d002d7c82 */ /* 0x000fe20008000000 */
[----:B------:R-:W-:Y:S01]  /*22d0*/  UTMALDG.2D [UR28], [UR32], desc[UR50] ;  /* 0x0000321c200075b4 */ /* 0x000fe20008009000 */
[----:B------:R-:W-:Y:S01]  /*22e0*/  UMOV UR47, UR31 ;  /* 0x0000001f002f7c82 */ /* 0x000fe20008000000 */
[----:B------:R-:W-:Y:S01]  /*22f0*/  UMOV UR17, UR29 ;  /* 0x0000001d00117c82 */ /* 0x000fe20008000000 */
[----:B------:R-:W-:Y:S01]  /*2300*/  UMOV UR8, UR9 ;  /* 0x0000000900087c82 */ /* 0x000fe20008000000 */
[----:B------:R-:W-:Y:S01]  /*2310*/  UMOV UR9, UR29 ;  /* 0x0000001d00097c82 */ /* 0x000fe20008000000 */
[----:B------:R-:W-:Y:S01]  /*2320*/  USHF.R.U32.HI UR11, URZ, UR23, UR8 ;  /* 0x00000017ff0b7299 */ /* 0x000fe20008011608 */
[----:B------:R-:W-:Y:S03]  /*2330*/  UTMALDG.2D [UR44], [UR32], desc[UR50] ;  /* 0x0000322c200075b4 */ /* 0x000fe60008009000 */
[----:B------:R-:W-:Y:S04]  /*2340*/  USEL UR11, UR31, UR11, !UP2 ;  /* 0x0000000b1f0b7287 */ /* 0x000fe8000d000000 */
[----:B------:R-:W-:Y:S07]  /*2350*/  UIMAD.WIDE.U32 UR12, UR11, UR26, URZ ;  /* 0x0000001a0b0c72a5 */ /* 0x000fee000f8e00ff */
[----:B------:R-:W-:Y:S01]  /*2360*/  UMOV UR8, UR13 ;  /* 0x0000000d00087c82 */ /* 0x000fe20008000000 */
[----:B------:R-:W-:Y:S02]  /*2370*/  UIADD3 UR13, UPT, UPT, -UR11, URZ, URZ ;  /* 0x000000ff0b0d7290 */ /* 0x000fe4000fffe1ff */
[----:B------:R-:W-:Y:S02]  /*2380*/  USHF.R.U32.HI UR12, URZ, UR25, UR8 ;  /* 0x00000019ff0c7299 */ /* 0x000fe40008011608 */
[----:B------:R-:W-:Y:S02]  /*2390*/  UIMAD UR13, UR15, UR13, UR31 ;  /* 0x0000000d0f0d72a4 */ /* 0x000fe4000f8e021f */
[----:B------:R-:W-:Y:S02]  /*23a0*/  USEL UR21, UR11, UR12, !UP3 ;  /* 0x0000000c0b157287 */ /* 0x000fe4000d800000 */
[----:B------:R-:W-:Y:S02]  /*23b0*/  UIADD3 UR8, UPT, UPT, UR19, 0x22400, URZ ;  /* 0x0002240013087890 */ /* 0x000fe4000fffe0ff */
[----:B------:R-:W-:Y:S02]  /*23c0*/  UIADD3 UR12, UPT, UPT, -UR21, URZ, URZ ;  /* 0x000000ff150c7290 */ /* 0x000fe4000fffe1ff */
[----:B------:R-:W-:Y:S02]  /*23d0*/  UIMAD UR19, UR13, UR6, UR4 ;  /* 0x000000060d1372a4 */ /* 0x000fe4000f8e0204 */
[----:B------:R-:W-:Y:S01]  /*23e0*/  UIMAD UR11, UR24, UR12, UR11 ;  /* 0x0000000c180b72a4 */ /* 0x000fe2000f8e020b */
[----:B------:R-:W-:Y:S03]  /*23f0*/  UMOV UR13, UR21 ;  /* 0x00000015000d7c82 */ /* 0x000fe60008000000 */
[----:B------:R-:W-:Y:S03]  /*2400*/  UIMAD UR20, UR11, UR7, UR5 ;  /* 0x000000070b1472a4 */ /* 0x000fe6000f8e0205 */
[----:B------:R-:W-:Y:S04]  /*2410*/  UMOV UR11, UR19 ;  /* 0x00000013000b7c82 */ /* 0x000fe80008000000 */
[----:B------:R-:W-:Y:S02]  /*2420*/  UMOV UR12, UR20 ;  /* 0x00000014000c7c82 */ /* 0x000fe40008000000 */
[----:B------:R-:W-:Y:S01]  /*2430*/  UTMALDG.4D.IM2COL [UR16], [UR34], UR27 ;  /* 0x00000010220073b4 */ /* 0x000fe2000805801b */
[----:B------:R2:W-:Y:S02]  /*2440*/  UTMALDG.4D.IM2COL [UR8], [UR34], UR27 ;  /* 0x00000008220073b4 */ /* 0x0005e4000805801b */
[----:B--2---:R-:W-:Y:S01]  /*2450*/  UMOV UR8, UR37 ;  /* 0x0000002500087c82 */ /* 0x004fe20008000000 */
[----:B----4-:R-:W-:Y:S05]  /*2460*/  BRA.U UP0, `(.L_x_28) ;  /* 0xfffffff900f47547 */ /* 0x010fea000b83ffff */
.L_x_23:
[----:B------:R-:W-:Y:S01]  /*2470*/  SHF.L.U32 R3, R2, 0x1f, RZ ;  /* 0x0000001f02037819 */ /* 0x000fe200000006ff */
[----:B------:R-:W-:-:S03]  /*2480*/  NOP ;  /* 0x0000000000007918 */ /* 0x000fc60000000000 */
[----:B-12---:R-:W1:Y:S02]  /*2490*/  SYNCS.PHASECHK.TRANS64.TRYWAIT P0, [UR38+0xb0], R3 ;  /* 0x0000b003ff0075a7 */ /* 0x006e640008001126 */
[----:B-1----:R-:W-:Y:S05]  /*24a0*/  @!P0 BRA `(.L_x_29) ;  /* 0x0000007800bc8947 */ /* 0x002fea0003800000 */
.L_x_128:
[----:B------:R-:W2:Y:S01]  /*24b0*/  LDS.128 R4, [UR38+0xf0] ;  /* 0x0000f026ff047984 */ /* 0x000ea20008000c00 */
[----:B------:R-:W-:Y:S02]  /*24c0*/  UIADD3 UR4, UPT, UPT, UR38, 0xb8, URZ ;  /* 0x000000b826047890 */ /* 0x000fe4000fffe0ff */
[----:B------:R-:W-:Y:S01]  /*24d0*/  UISETP.GE.AND UP0, UPT, UR39, 0x1, UPT ;  /* 0x000000012700788c */ /* 0x000fe2000bf06270 */
[----:B------:R-:W-:Y:S01]  /*24e0*/  @!PT LDS RZ, [RZ] ;  /* 0x00000000fffff984 */ /* 0x000fe20000000800 */
[----:B------:R-:W-:Y:S01]  /*24f0*/  @!PT LDS RZ, [RZ] ;  /* 0x00000000fffff984 */ /* 0x000fe20000000800 */
[----:B------:R-:W-:Y:S01]  /*2500*/  @!PT LDS RZ, [RZ] ;  /* 0x00000000fffff984 */ /* 0x000fe20000000800 */
[----:B------:R-:W-:Y:S01]  /*2510*/  @!PT LDS RZ, [RZ] ;  /* 0x00000000fffff984 */ /* 0x000fe20000000800 */
[----:B------:R3:W-:Y:S06]  /*2520*/  MEMBAR.ALL.CTA ;  /* 0x0000000000007992 */ /* 0x0007ec0000008000 */
[----:B---3--:R-:W3:Y:S01]  /*2530*/  FENCE.VIEW.ASYNC.S ;  /* 0x00000000000073c6 */ /* 0x008ee20000000000 */
[----:B------:R-:W-:-:S09]  /*2540*/  UPRMT UR4, URZ, 0x654, UR4 ;  /* 0x00000654ff047896 */ /* 0x000fd20008000004 */
[----:B---3--:R-:W-:Y:S01]  /*2550*/  SYNCS.ARRIVE.TRANS64.RED.A1T0 RZ, [UR4], RZ ;  /* 0x000000ffffff79a7 */ /* 0x008fe20008100404 */
[----:B--2---:R-:W-:-:S13]  /*2560*/  LOP3.LUT P0, RZ, R6, 0x1, RZ, 0xc0, !PT ;  /* 0x0000000106ff7812 */ /* 0x004fda000780c0ff */
[----:B------:R-:W-:Y:S01]  /*2570*/  VOTEU.ANY UP1, P0 ;  /* 0x0000000000ff7886 */ /* 0x000fe20000020100 */
[----:B------:R-:W-:-:S13]  /*2580*/  PLOP3.LUT P0, PT, PT, PT, UP1, 0x80, 0x8 ;  /* 0x000000000008781c */ /* 0x000fda0003f0f018 */
[----:B-1----:R-:W-:Y:S02]  /*2590*/  @P0 MOV R0, R4 ;  /* 0x0000000400000202 */ /* 0x002fe40000000f00 */
[----:B------:R-:W-:Y:S02]  /*25a0*/  @P0 LOP3.LUT R4, R5, 0xffff, RZ, 0xc0, !PT ;  /* 0x0000ffff05040812 */ /* 0x000fe400078ec0ff */
[----:B------:R-:W-:Y:S02]  /*25b0*/  @P0 R2UR UR6, R0 ;  /* 0x00000000000602ca */ /* 0x000fe400000e0000 */
[----:B------:R-:W-:-:S11]  /*25c0*/  @P0 R2UR UR5, R4 ;  /* 0x00000000040502ca */ /* 0x000fd600000e0000 */
[----:B------:R-:W-:Y:S02]  /*25d0*/  @UP1 UMOV UR55, UR6 ;  /* 0x0000000600371c82 */ /* 0x000fe40008000000 */
[----:B------:R-:W-:Y:S01]  /*25e0*/  @UP1 UMOV UR54, UR5 ;  /* 0x0000000500361c82 */ /* 0x000fe20008000000 */
[----:B------:R-:W-:Y:S05]  /*25f0*/  BRA.U !UP0, `(.L_x_30) ;  /* 0x0000000108d47547 */ /* 0x000fea000b800000 */
[----:B------:R-:W1:Y:S01]  /*2600*/  LDCU.128 UR16, c[0x0][0xb10] ;  /* 0x00016200ff1077ac */ /* 0x000e620008000c00 */
[----:B------:R-:W2:Y:S01]  /*2610*/  LDCU UR20, c[0x0][0xb20] ;  /* 0x00016400ff1477ac */ /* 0x000ea20008000800 */
[----:B------:R-:W3:Y:S01]  /*2620*/  LDCU UR13, c[0x0][0xb0c] ;  /* 0x00016180ff0d77ac */ /* 0x000ee20008000800 */
[----:B------:R-:W4:Y:S01]  /*2630*/  LDCU.64 UR14, c[0x0][0xb28] ;  /* 0x00016500ff0e77ac */ /* 0x000f220008000a00 */
[----:B------:R-:W-:Y:S02]  /*2640*/  UISETP.NE.AND UP3, UPT, UR39, 0x1, UPT ;  /* 0x000000012700788c */ /* 0x000fe4000bf65270 */
[----:B-1----:R-:W-:Y:S02]  /*2650*/  UIMAD.WIDE.U32 UR4, UR58, UR19, URZ ;  /* 0x000000133a0472a5 */ /* 0x002fe4000f8e00ff */
[----:B------:R-:W-:Y:S02]  /*2660*/  UIMAD.WIDE.U32 UR6, UR59, UR16, URZ ;  /* 0x000000103b0672a5 */ /* 0x000fe4000f8e00ff */
[----:B------:R-:W-:-:S02]  /*2670*/  UISETP.NE.AND UP0, UPT, UR18, 0x1, UPT ;  /* 0x000000011200788c */ /* 0x000fc4000bf05270 */
[----:B------:R-:W-:Y:S01]  /*2680*/  UIMAD.WIDE.U32 UR10, UR54, UR19, URZ ;  /* 0x00000013360a72a5 */ /* 0x000fe2000f8e00ff */
[----:B------:R-:W-:Y:S01]  /*2690*/  UMOV UR4, UR5 ;  /* 0x0000000500047c82 */ /* 0x000fe20008000000 */
[----:B---3--:R-:W-:Y:S02]  /*26a0*/  UISETP.NE.AND UP2, UPT, UR13, 0x1, UPT ;  /* 0x000000010d00788c */ /* 0x008fe4000bf45270 */
[----:B--2---:R-:W-:Y:S02]  /*26b0*/  USHF.R.U32.HI UR5, URZ, UR20, UR4 ;  /* 0x00000014ff057299 */ /* 0x004fe40008011604 */
[----:B------:R-:W-:Y:S01]  /*26c0*/  UIMAD.WIDE.U32 UR8, UR55, UR16, URZ ;  /* 0x00000010370872a5 */ /* 0x000fe2000f8e00ff */
[----:B------:R-:W-:Y:S01]  /*26d0*/  UMOV UR4, UR7 ;  /* 0x0000000700047c82 */ /* 0x000fe20008000000 */
[----:B------:R-:W-:Y:S02]  /*26e0*/  USEL UR5, UR58, UR5, !UP0 ;  /* 0x000000053a057287 */ /* 0x000fe4000c000000 */
[----:B------:R-:W-:-:S02]  /*26f0*/  USHF.R.U32.HI UR4, URZ, UR17, UR4 ;  /* 0x00000011ff047299 */ /* 0x000fc40008011604 */
[----:B----4-:R-:W-:Y:S02]  /*2700*/  UIMAD.WIDE.U32 UR6, UR5, UR14, URZ ;  /* 0x0000000e050672a5 */ /* 0x010fe4000f8e00ff */
[----:B------:R-:W-:Y:S01]  /*2710*/  USEL UR12, UR59, UR4, !UP2 ;  /* 0x000000043b0c7287 */ /* 0x000fe2000d000000 */
[----:B------:R-:W-:Y:S02]  /*2720*/  UMOV UR8, UR9 ;  /* 0x0000000900087c82 */ /* 0x000fe40008000000 */
[----:B------:R-:W-:Y:S01]  /*2730*/  UMOV UR4, UR11 ;  /* 0x0000000b00047c82 */ /* 0x000fe20008000000 */
[----:B------:R-:W-:Y:S01]  /*2740*/  UIMAD.WIDE.U32 UR10, UR12, UR14, URZ ;  /* 0x0000000e0c0a72a5 */ /* 0x000fe2000f8e00ff */
[----:B------:R-:W-:Y:S01]  /*2750*/  UMOV UR6, UR7 ;  /* 0x0000000700067c82 */ /* 0x000fe20008000000 */
[----:B------:R-:W-:Y:S02]  /*2760*/  USHF.R.U32.HI UR4, URZ, UR20, UR4 ;  /* 0x00000014ff047299 */ /* 0x000fe40008011604 */
[----:B------:R-:W-:-:S02]  /*2770*/  @UP3 USHF.R.U32.HI UR5, URZ, UR15, UR6 ;  /* 0x0000000fff053299 */ /* 0x000fc40008011606 */
[----:B------:R-:W-:Y:S01]  /*2780*/  USHF.R.U32.HI UR17, URZ, UR17, UR8 ;  /* 0x00000011ff117299 */ /* 0x000fe20008011608 */
[----:B------:R-:W-:Y:S01]  /*2790*/  UMOV UR6, UR11 ;  /* 0x0000000b00067c82 */ /* 0x000fe20008000000 */
[----:B------:R-:W-:Y:S02]  /*27a0*/  USEL UR4, UR54, UR4, !UP0 ;  /* 0x0000000436047287 */ /* 0x000fe4000c000000 */
[----:B------:R-:W-:Y:S02]  /*27b0*/  @UP3 USHF.R.U32.HI UR12, URZ, UR15, UR6 ;  /* 0x0000000fff0c3299 */ /* 0x000fe40008011606 */
[----:B------:R-:W-:Y:S02]  /*27c0*/  UIMAD UR6, UR39, UR5, URZ ;  /* 0x00000005270672a4 */ /* 0x000fe4000f8e02ff */
[----:B------:R-:W-:Y:S02]  /*27d0*/  USEL UR5, UR55, UR17, !UP2 ;  /* 0x0000001137057287 */ /* 0x000fe4000d000000 */
[----:B------:R-:W-:-:S02]  /*27e0*/  UIMAD UR8, UR39, UR12, URZ ;  /* 0x0000000c270872a4 */ /* 0x000fc4000f8e02ff */
[----:B------:R-:W-:Y:S02]  /*27f0*/  UISETP.GE.AND UP0, UPT, UR4, UR6, UPT ;  /* 0x000000060400728c */ /* 0x000fe4000bf06270 */
[----:B------:R-:W-:Y:S02]  /*2800*/  UIMAD.WIDE.U32 UR6, UR4, UR14, URZ ;  /* 0x0000000e040672a5 */ /* 0x000fe4000f8e00ff */
[----:B------:R-:W-:Y:S02]  /*2810*/  UISETP.GE.OR UP0, UPT, UR5, UR8, UP0 ;  /* 0x000000080500728c */ /* 0x000fe40008706670 */
[----:B------:R-:W-:Y:S02]  /*2820*/  UIMAD.WIDE.U32 UR8, UR5, UR14, URZ ;  /* 0x0000000e050872a5 */ /* 0x000fe4000f8e00ff */
[----:B------:R-:W-:Y:S01]  /*2830*/  UIADD3 UR10, UPT, UPT, -UR4, URZ, URZ ;  /* 0x000000ff040a7290 */ /* 0x000fe2000fffe1ff */
[----:B------:R-:W-:Y:S02]  /*2840*/  UMOV UR6, UR7 ;  /* 0x0000000700067c82 */ /* 0x000fe40008000000 */
[----:B------:R-:W-:-:S02]  /*2850*/  USHF.R.U32.HI UR6, URZ, UR15, UR6 ;  /* 0x0000000fff067299 */ /* 0x000fc40008011606 */
[----:B------:R-:W-:Y:S02]  /*2860*/  UIMAD UR10, UR18, UR10, UR54 ;  /* 0x0000000a120a72a4 */ /* 0x000fe4000f8e0236 */
[----:B------:R-:W-:Y:S01]  /*2870*/  USEL UR6, UR4, UR6, !UP3 ;  /* 0x0000000604067287 */ /* 0x000fe2000d800000 */
[----:B------:R-:W-:Y:S01]  /*2880*/  @!UP0 UMOV UR7, UR9 ;  /* 0x0000000900078c82 */ /* 0x000fe20008000000 */
[----:B------:R-:W-:Y:S02]  /*2890*/  UIADD3 UR9, UPT, UPT, -UR5, URZ, URZ ;  /* 0x000000ff05097290 */ /* 0x000fe4000fffe1ff */
[----:B------:R-:W-:Y:S02]  /*28a0*/  @!UP0 USHF.R.U32.HI UR7, URZ, UR15, UR7 ;  /* 0x0000000fff078299 */ /* 0x000fe40008011607 */
[----:B------:R-:W-:Y:S02]  /*28b0*/  UIADD3 UR8, UPT, UPT, -UR6, URZ, URZ ;  /* 0x000000ff06087290 */ /* 0x000fe4000fffe1ff */
[----:B------:R-:W-:-:S02]  /*28c0*/  @!UP0 USEL UR7, UR5, UR7, !UP3 ;  /* 0x0000000705078287 */ /* 0x000fc4000d800000 */
[----:B------:R-:W-:Y:S02]  /*28d0*/  UIMAD UR8, UR39, UR8, UR4 ;  /* 0x00000008270872a4 */ /* 0x000fe4000f8e0204 */
[----:B------:R-:W-:Y:S02]  /*28e0*/  @!UP0 UIADD3 UR6, UPT, UPT, UR6, -UR7, URZ ;  /* 0x8000000706068290 */ /* 0x000fe4000fffe0ff */
[----:B------:R-:W-:Y:S02]  /*28f0*/  @!UP0 UIMAD UR7, UR8, UR12, UR7 ;  /* 0x0000000c080782a4 */ /* 0x000fe4000f8e0207 */
[----:B------:R-:W-:Y:S02]  /*2900*/  @!UP0 UIMAD UR4, UR39, UR6, UR5 ;  /* 0x00000006270482a4 */ /* 0x000fe4000f8e0205 */
[----:B------:R-:W-:Y:S02]  /*2910*/  UIMAD UR6, UR13, UR9, UR55 ;  /* 0x000000090d0672a4 */ /* 0x000fe4000f8e0237 */
[----:B------:R-:W-:Y:S01]  /*2920*/  UIMAD UR54, UR4, UR18, UR10 ;  /* 0x00000012043672a4 */ /* 0x000fe2000f8e020a */
[----:B------:R-:W-:-:S02]  /*2930*/  @!UP0 UMOV UR5, UR7 ;  /* 0x0000000700058c82 */ /* 0x000fc40008000000 */
[----:B------:R-:W-:-:S12]  /*2940*/  UIMAD UR55, UR5, UR13, UR6 ;  /* 0x0000000d053772a4 */ /* 0x000fd8000f8e0206 */
.L_x_30:
        /* <DEDUP_REMOVED lines=20> */
.L_x_31:
[----:B------:R-:W-:Y:S02]  /*2a90*/  R2UR UR5, R82 ;  /* 0x00000000520572ca */ /* 0x000fe400000e0000 */
[----:B------:R-:W-:Y:S02]  /*2aa0*/  R2UR UR4, R81 ;  /* 0x00000000510472ca */ /* 0x000fe400000e0000 */
[----:B------:R-:W-:Y:S02]  /*2ab0*/  PLOP3.LUT P1, PT, PT, PT, PT, 0x80, 0x8 ;  /* 0x000000000008781c */ /* 0x000fe40003f2f070 */
[----:B------:R-:W-:-:S07]  /*2ac0*/  LOP3.LUT R2, R2, 0x1, RZ, 0x3c, !PT ;  /* 0x0000000102027812 */ /* 0x000fce00078e3cff */
[----:B------:R-:W-:Y:S02]  /*2ad0*/  UIADD3 UR24, UPT, UPT, UR55, UR5, URZ ;  /* 0x0000000537187290 */ /* 0x000fe4000fffe0ff */
[----:B------:R-:W-:Y:S01]  /*2ae0*/  UIADD3 UR20, UPT, UPT, UR54, UR4, URZ ;  /* 0x0000000436147290 */ /* 0x000fe2000fffe0ff */
[----:B------:R-:W-:Y:S11]  /*2af0*/  BRA.U UP1, `(.L_x_32) ;  /* 0xffffffe9016c7547 */ /* 0x000ff6000b83ffff */
[----:B------:R-:W-:Y:S01]  /*2b00*/  UIADD3 UR38, UPT, UPT, UR38, 0x30, URZ ;  /* 0x0000003026267890 */ /* 0x000fe2000fffe0ff */
[----:B------:R-:W-:-:S03]  /*2b10*/  MOV R3, UR36 ;  /* 0x0000002400037c02 */ /* 0x000fc60008000f00 */
[----:B------:R-:W-:Y:S01]  /*2b20*/  ULEA UR4, UR37, UR38, 0x3 ;  /* 0x0000002625047291 */ /* 0x000fe2000f8e18ff */
[----:B------:R-:W-:-:S08]  /*2b30*/  SHF.L.U32 R3, R3, 0x1f, RZ ;  /* 0x0000001f03037819 */ /* 0x000fd000000006ff */
[----:B------:R-:W1:Y:S02]  /*2b40*/  SYNCS.PHASECHK.TRANS64.TRYWAIT P0, [UR4], R3 ;  /* 0x00000003ff0075a7 */ /* 0x000e640008001104 */
[----:B-1----:R-:W-:Y:S05]  /*2b50*/  @!P0 BRA `(.L_x_33) ;  /* 0x0000007400288947 */ /* 0x002fea0003800000 */
.L_x_130:
[----:B------:R-:W-:-:S04]  /*2b60*/  UIADD3 UR4, UPT, UPT, UR37, 0x1, URZ ;  /* 0x0000000125047890 */ /* 0x000fc8000fffe0ff */
[----:B------:R-:W-:-:S04]  /*2b70*/  UISETP.NE.AND UP0, UPT, UR4, 0x6, UPT ;  /* 0x000000060400788c */ /* 0x000fc8000bf05270 */
[----:B------:R-:W-:Y:S02]  /*2b80*/  USEL UR5, URZ, 0x1, UP0 ;  /* 0x00000001ff057887 */ /* 0x000fe40008000000 */
[----:B------:R-:W-:Y:S02]  /*2b90*/  USEL UR4, UR4, URZ, UP0 ;  /* 0x000000ff04047287 */ /* 0x000fe40008000000 */
[----:B------:R-:W-:Y:S02]  /*2ba0*/  ULOP3.LUT UR6, UR36, UR5, URZ, 0x3c, !UPT ;  /* 0x0000000524067292 */ /* 0x000fe4000f8e3cff */
[----:B------:R-:W-:-:S04]  /*2bb0*/  ULEA UR5, UR4, UR38, 0x3 ;  /* 0x0000002604057291 */ /* 0x000fc8000f8e18ff */
[----:B-1----:R-:W-:-:S04]  /*2bc0*/  MOV R3, UR6 ;  /* 0x0000000600037c02 */ /* 0x002fc80008000f00 */
[----:B------:R-:W-:-:S04]  /*2bd0*/  SHF.L.U32 R3, R3, 0x1f, RZ ;  /* 0x0000001f03037819 */ /* 0x000fc800000006ff */
[----:B------:R-:W1:Y:S02]  /*2be0*/  SYNCS.PHASECHK.TRANS64.TRYWAIT P0, [UR5], R3 ;  /* 0x00000003ff0075a7 */ /* 0x000e640008001105 */
[----:B-1----:R-:W-:Y:S05]  /*2bf0*/  @!P0 BRA `(.L_x_34) ;  /* 0x0000007400188947 */ /* 0x002fea0003800000 */
.L_x_132:
        /* <DEDUP_REMOVED lines=10> */
.L_x_134:
        /* <DEDUP_REMOVED lines=10> */
.L_x_136:
        /* <DEDUP_REMOVED lines=10> */
.L_x_138:
[----:B------:R-:W-:-:S04]  /*2de0*/  UIADD3 UR4, UPT, UPT, UR4, 0x1, URZ ;  /* 0x0000000104047890 */ /* 0x000fc8000fffe0ff */
[----:B------:R-:W-:-:S04]  /*2df0*/  UISETP.NE.AND UP0, UPT, UR4, 0x6, UPT ;  /* 0x000000060400788c */ /* 0x000fc8000bf05270 */
[----:B------:R-:W-:Y:S02]  /*2e00*/  USEL UR5, URZ, 0x1, UP0 ;  /* 0x00000001ff057887 */ /* 0x000fe40008000000 */
[----:B------:R-:W-:Y:S02]  /*2e10*/  USEL UR4, UR4, URZ, UP0 ;  /* 0x000000ff04047287 */ /* 0x000fe40008000000 */
[----:B------:R-:W-:Y:S02]  /*2e20*/  ULOP3.LUT UR5, UR6, UR5, URZ, 0x3c, !UPT ;  /* 0x0000000506057292 */ /* 0x000fe4000f8e3cff */
[----:B------:R-:W-:-:S04]  /*2e30*/  ULEA UR4, UR4, UR38, 0x3 ;  /* 0x0000002604047291 */ /* 0x000fc8000f8e18ff */
[----:B------:R-:W-:Y:S02]  /*2e40*/  IMAD.U32 R2, RZ, RZ, UR5 ;  /* 0x00000005ff027e24 */ /* 0x000fe4000f8e00ff */
[----:B-1----:R-:W-:-:S03]  /*2e50*/  MOV R0, UR4 ;  /* 0x0000000400007c02 */ /* 0x002fc60008000f00 */
[----:B------:R-:W-:-:S07]  /*2e60*/  SHF.L.U32 R3, R2, 0x1f, RZ ;  /* 0x0000001f02037819 */ /* 0x000fce00000006ff */
.L_x_38:
[----:B-1----:R1:W2:Y:S02]  /*2e70*/  SYNCS.PHASECHK.TRANS64.TRYWAIT P0, [R0+URZ], R3 ;  /* 0x00000003000075a7 */ /* 0x0022a400080011ff */
[----:B--2---:R-:W-:Y:S05]  /*2e80*/  @!P0 NANOSLEEP.SYNCS 0x989680 ;  /* 0x009896800000895d */ /* 0x004fea0003900000 */
[----:B------:R-:W2:Y:S02]  /*2e90*/  @!P0 SYNCS.PHASECHK.TRANS64 P0, [R0+URZ], R3 ;  /* 0x00000003000085a7 */ /* 0x000ea400080010ff */
[----:B--2---:R-:W-:Y:S05]  /*2ea0*/  @P0 EXIT ;  /* 0x000000000000094d */ /* 0x004fea0003800000 */
[----:B------:R-:W-:Y:S05]  /*2eb0*/  BRA `(.L_x_38) ;  /* 0xfffffffc00ec7947 */ /* 0x000fea000383ffff */
.L_x_16:
[----:B------:R-:W2:Y:S02]  /*2ec0*/  S2UR UR4, SR_CgaCtaId ;  /* 0x00000000000479c3 */ /* 0x000ea40000008800 */
[----:B--2---:R-:W-:-:S04]  /*2ed0*/  UISETP.NE.AND UP0, UPT, UR4, URZ, UPT ;  /* 0x000000ff0400728c */ /* 0x004fc8000bf05270 */
[----:B------:R-:W-:-:S09]  /*2ee0*/  UISETP.NE.OR UP0, UPT, UR18, 0x1, UP0 ;  /* 0x000000011200788c */ /* 0x000fd20008705670 */
[----:B------:R-:W-:Y:S05]  /*2ef0*/  BRA.U UP0, `(.L_x_39) ;  /* 0x0000000100b47547 */ /* 0x000fea000b800000 */
[----:B------:R-:W2:Y:S01]  /*2f00*/  S2UR UR5, SR_CgaCtaId ;  /* 0x00000000000579c3 */ /* 0x000ea20000008800 */
[----:B------:R-:W-:Y:S01]  /*2f10*/  UMOV UR4, 0x400 ;  /* 0x0000040000047882 */ /* 0x000fe20000000000 */
[----:B------:R-:W-:Y:S01]  /*2f20*/  HFMA2 R3, -RZ, RZ, 0, 5.9604644775390625e-08 ;  /* 0x00000001ff037431 */ /* 0x000fe200000001ff */
[----:B------:R-:W-:Y:S01]  /*2f30*/  ISETP.NE.AND P0, PT, R0, RZ, PT ;  /* 0x000000ff0000720c */ /* 0x000fe20003f05270 */
[----:B------:R-:W-:Y:S01]  /*2f40*/  IMAD.MOV.U32 R8, RZ, RZ, RZ ;  /* 0x000000ffff087224 */ /* 0x000fe200078e00ff */
[----:B--2---:R-:W-:-:S04]  /*2f50*/  ULEA UR4, UR5, UR4, 0x18 ;  /* 0x0000000405047291 */ /* 0x004fc8000f8ec0ff */
[----:B------:R-:W-:Y:S02]  /*2f60*/  UIADD3 UR5, UPT, UPT, UR4, 0xb8, URZ ;  /* 0x000000b804057890 */ /* 0x000fe4000fffe0ff */
[----:B------:R-:W-:Y:S02]  /*2f70*/  UIADD3 UR8, UPT, UPT, UR4, 0xb0, URZ ;  /* 0x000000b004087890 */ /* 0x000fe4000fffe0ff */
[----:B------:R-:W-:-:S12]  /*2f80*/  UPRMT UR5, URZ, 0x654, UR5 ;  /* 0x00000654ff057896 */ /* 0x000fd80008000005 */
.L_x_42:
[----:B------:R-:W-:Y:S01]  /*2f90*/  SHF.L.U32 R7, R3, 0x1f, RZ ;  /* 0x0000001f03077819 */ /* 0x000fe200000006ff */
[----:B------:R-:W-:Y:S02]  /*2fa0*/  IMAD.U32 R9, RZ, RZ, UR8 ;  /* 0x00000008ff097e24 */ /* 0x000fe4000f8e00ff */
[----:B------:R-:W-:Y:S01]  /*2fb0*/  @!P0 IMAD.MOV.U32 R5, RZ, RZ, 0x10 ;  /* 0x00000010ff058424 */ /* 0x000fe200078e00ff */
[----:B------:R-:W2:Y:S02]  /*2fc0*/  SYNCS.PHASECHK.TRANS64.TRYWAIT P1, [UR4+0xb8], R7 ;  /* 0x0000b807ff0075a7 */ /* 0x000ea40008021104 */
[----:B------:R-:W-:-:S04]  /*2fd0*/  PRMT R9, R0, 0x654, R9 ;  /* 0x0000065400097816 */ /* 0x000fc80000000009 */
[----:B------:R-:W-:Y:S01]  /*2fe0*/  SEL R2, R9, R2, !P0 ;  /* 0x0000000209027207 */ /* 0x000fe20004000000 */
[----:B--2---:R-:W-:Y:S06]  /*2ff0*/  @!P1 BRA `(.L_x_40) ;  /* 0x0000007000789947 */ /* 0x004fec0003800000 */
.L_x_140:
[----:B------:R-:W-:Y:S01]  /*3000*/  UIADD3 UR6, UPT, UPT, UR4, 0xf0, URZ ;  /* 0x000000f004067890 */ /* 0x000fe2000fffe0ff */
[----:B------:R3:W-:Y:S01]  /*3010*/  @!P0 SYNCS.ARRIVE.TRANS64.RED RZ, [R2+URZ], R5 ;  /* 0x0000000502ff89a7 */ /* 0x0007e200080004ff */
[----:B------:R-:W-:Y:S01]  /*3020*/  UIADD3 UR7, UPT, UPT, UR4, 0xb0, URZ ;  /* 0x000000b004077890 */ /* 0x000fe2000fffe0ff */
[----:B------:R-:W-:-:S08]  /*3030*/  LOP3.LUT R3, R3, 0x1, RZ, 0x3c, !PT ;  /* 0x0000000103037812 */ /* 0x000fd000078e3cff */
[----:B------:R-:W-:Y:S06]  /*3040*/  UGETNEXTWORKID.BROADCAST [UR6], [UR7] ;  /* 0x00000000060073ca */ /* 0x000fec0008000100 */
[----:B---3--:R-:W-:-:S04]  /*3050*/  SHF.L.U32 R5, R8, 0x1f, RZ ;  /* 0x0000001f08057819 */ /* 0x008fc800000006ff */
[----:B------:R-:W3:Y:S02]  /*3060*/  SYNCS.PHASECHK.TRANS64.TRYWAIT P1, [UR4+0xb0], R5 ;  /* 0x0000b005ff0075a7 */ /* 0x000ee40008021104 */
[----:B---3--:R-:W-:Y:S05]  /*3070*/  @!P1 BRA `(.L_x_41) ;  /* 0x0000007000709947 */ /* 0x008fea0003800000 */
.L_x_142:
[----:B--2---:R-:W2:Y:S01]  /*3080*/  LDS.128 R4, [UR4+0xf0] ;  /* 0x0000f004ff047984 */ /* 0x004ea20008000c00 */
[----:B------:R-:W-:Y:S01]  /*3090*/  LOP3.LUT R8, R8, 0x1, RZ, 0x3c, !PT ;  /* 0x0000000108087812 */ /* 0x000fe200078e3cff */
[----:B------:R-:W-:Y:S01]  /*30a0*/  @!PT LDS RZ, [RZ] ;  /* 0x00000000fffff984 */ /* 0x000fe20000000800 */
[----:B------:R-:W-:Y:S01]  /*30b0*/  @!PT LDS RZ, [RZ] ;  /* 0x00000000fffff984 */ /* 0x000fe20000000800 */
[----:B------:R-:W-:Y:S01]  /*30c0*/  @!PT LDS RZ, [RZ] ;  /* 0x00000000fffff984 */ /* 0x000fe20000000800 */
[----:B------:R-:W-:Y:S01]  /*30d0*/  @!PT LDS RZ, [RZ] ;  /* 0x00000000fffff984 */ /* 0x000fe20000000800 */
[----:B------:R3:W-:Y:S06]  /*30e0*/  MEMBAR.ALL.CTA ;  /* 0x0000000000007992 */ /* 0x0007ec0000008000 */
[----:B---3--:R-:W3:Y:S02]  /*30f0*/  FENCE.VIEW.ASYNC.S ;  /* 0x00000000000073c6 */ /* 0x008ee40000000000 */
[----:B---3--:R-:W-:Y:S01]  /*3100*/  SYNCS.ARRIVE.TRANS64.RED.A1T0 RZ, [UR5], RZ ;  /* 0x000000ffffff79a7 */ /* 0x008fe20008100405 */
[----:B--2---:R-:W-:-:S13]  /*3110*/  LOP3.LUT P1, RZ, R6, 0x1, RZ, 0xc0, !PT ;  /* 0x0000000106ff7812 */ /* 0x004fda000782c0ff */
[----:B------:R-:W-:Y:S05]  /*3120*/  @P1 BRA `(.L_x_42) ;  /* 0xfffffffc00981947 */ /* 0x000fea000383ffff */
[----:B------:R-:W-:-:S04]  /*3130*/  SHF.L.U32 R0, R3, 0x1f, RZ ;  /* 0x0000001f03007819 */ /* 0x000fc800000006ff */
[----:B------:R-:W2:Y:S02]  /*3140*/  SYNCS.PHASECHK.TRANS64 P0, [UR4+0xb8], R0 ;  /* 0x0000b800ff0075a7 */ /* 0x000ea40008001004 */
[----:B-12---:R-:W-:Y:S05]  /*3150*/  @P0 EXIT ;  /* 0x000000000000094d */ /* 0x006fea0003800000 */
[----:B------:R-:W-:-:S07]  /*3160*/  MOV R0, UR4 ;  /* 0x0000000400007c02 */ /* 0x000fce0008000f00 */
.L_x_43:
[----:B-1----:R-:W-:-:S04]  /*3170*/  SHF.L.U32 R5, R3, 0x1f, RZ ;  /* 0x0000001f03057819 */ /* 0x002fc800000006ff */
[----:B------:R1:W2:Y:S03]  /*3180*/  SYNCS.PHASECHK.TRANS64.TRYWAIT P0, [R0+URZ+0xb8], R5 ;  /* 0x0000b805000075a7 */ /* 0x0002a600080011ff */
[----:B--2---:R-:W-:Y:S05]  /*3190*/  @!P0 NANOSLEEP.SYNCS 0x989680 ;  /* 0x009896800000895d */ /* 0x004fea0003900000 */
[----:B------:R-:W2:Y:S02]  /*31a0*/  @!P0 SYNCS.PHASECHK.TRANS64 P0, [R0+URZ+0xb8], R5 ;  /* 0x0000b805000085a7 */ /* 0x000ea400080010ff */
[----:B--2---:R-:W-:Y:S05]  /*31b0*/  @P0 EXIT ;  /* 0x000000000000094d */ /* 0x004fea0003800000 */
[----:B------:R-:W-:Y:S05]  /*31c0*/  BRA `(.L_x_43) ;  /* 0xfffffffc00e87947 */ /* 0x000fea000383ffff */
.L_x_39:
[----:B------:R-:W-:-:S09]  /*31d0*/  UISETP.NE.AND UP0, UPT, UR18, URZ, UPT ;  /* 0x000000ff1200728c */ /* 0x000fd2000bf05270 */
[----:B------:R-:W-:Y:S05]  /*31e0*/  BRA.U UP0, `(.L_x_44) ;  /* 0x0000000d00847547 */ /* 0x000fea000b800000 */
[----:B------:R-:W2:Y:S01]  /*31f0*/  S2UR UR7, SR_CgaCtaId ;  /* 0x00000000000779c3 */ /* 0x000ea20000008800 */
[----:B------:R-:W-:Y:S01]  /*3200*/  UMOV UR4, 0x40 ;  /* 0x0000004000047882 */ /* 0x000fe20000000000 */
[----:B------:R-:W-:Y:S01]  /*3210*/  NOP ;  /* 0x0000000000007918 */ /* 0x000fe20000000000 */
[----:B------:R-:W-:Y:S01]  /*3220*/  UMOV UR6, 0x400 ;  /* 0x0000040000067882 */ /* 0x000fe20000000000 */
[----:B--2---:R-:W-:Y:S02]  /*3230*/  ULEA UR5, UR7, UR4, 0x18 ;  /* 0x0000000407057291 */ /* 0x004fe4000f8ec0ff */
[----:B------:R-:W-:-:S07]  /*3240*/  ULEA UR6, UR7, UR6, 0x18 ;  /* 0x0000000607067291 */ /* 0x000fce000f8ec0ff */
[----:B------:R-:W2:Y:S02]  /*3250*/  LDS.U8 R0, [UR5+0x1c] ;  /* 0x00001c05ff007984 */ /* 0x000ea40008000000 */
[----:B--2---:R-:W-:-:S13]  /*3260*/  ISETP.NE.AND P0, PT, R0, RZ, PT ;  /* 0x000000ff0000720c */ /* 0x004fda0003f05270 */
[----:B------:R-:W-:Y:S05]  /*3270*/  @P0 BRA `(.L_x_45) ;  /* 0x0000000000580947 */ /* 0x000fea0003800000 */
[----:B------:R-:W-:-:S13]  /*3280*/  ELECT P0, URZ, PT ;  /* 0x0000000000ff782f */ /* 0x000fda0003800000 */
[----:B------:R-:W-:Y:S05]  /*3290*/  @!P0 BRA `(.L_x_46) ;  /* 0x0000000000608947 */ /* 0x000fea0003800000 */
[----:B------:R-:W-:Y:S01]  /*32a0*/  UMOV UR4, 0x10 ;  /* 0x0000001000047882 */ /* 0x000fe20000000000 */
[----:B------:R-:W-:Y:S01]  /*32b0*/  HFMA2 R0, -RZ, RZ, 0, 5.9604644775390625e-08 ;  /* 0x00000001ff007431 */ /* 0x000fe200000001ff */
[----:B------:R-:W-:-:S03]  /*32c0*/  MOV R2, 0xffff ;  /* 0x0000ffff00027802 */ /* 0x000fc60000000f00 */
[----:B------:R-:W-:Y:S04]  /*32d0*/  DEPBAR.LE SB2, 0x36 ;  /* 0x0000ad800000791a */ /* 0x000fe80000000000 */
[----:B------:R-:W2:Y:S02]  /*32e0*/  UTCATOMSWS.FIND_AND_SET.ALIGN UP0, UR4, UR4 ;  /* 0x00000004000475e3 */ /* 0x000ea40008000800 */
[----:B--2---:R-:W-:Y:S01]  /*32f0*/  MOV R3, UR4 ;  /* 0x0000000400037c02 */ /* 0x004fe20008000f00 */
[----:B------:R-:W-:Y:S06]  /*3300*/  BRA.U UP0, `(.L_x_47) ;  /* 0x0000000100187547 */ /* 0x000fec000b800000 */
.L_x_48:
[----:B------:R-:W-:Y:S05]  /*3310*/  NANOSLEEP 0x64 ;  /* 0x000000640000795d */ /* 0x000fea0003800000 */
[----:B------:R-:W-:-:S05]  /*3320*/  UMOV UR4, 0x10 ;  /* 0x0000001000047882 */ /* 0x000fca0000000000 */
[----:B------:R-:W-:Y:S04]  /*3330*/  DEPBAR.LE SB2, 0x36 ;  /* 0x0000ad800000791a */ /* 0x000fe80000000000 */
[----:B------:R-:W2:Y:S02]  /*3340*/  UTCATOMSWS.FIND_AND_SET.ALIGN UP0, UR4, UR4 ;  /* 0x00000004000475e3 */ /* 0x000ea40008000800 */
[----:B--2---:R-:W-:Y:S01]  /*3350*/  MOV R3, UR4 ;  /* 0x0000000400037c02 */ /* 0x004fe20008000f00 */
[----:B------:R-:W-:Y:S05]  /*3360*/  BRA.U !UP0, `(.L_x_48) ;  /* 0xfffffffd08e87547 */ /* 0x000fea000b83ffff */
.L_x_47:
[-C--:B------:R-:W-:Y:S02]  /*3370*/  SHF.L.U32 R2, R2, R3.reuse, RZ ;  /* 0x0000000302027219 */ /* 0x080fe400000006ff */
[----:B------:R-:W-:Y:S01]  /*3380*/  SHF.L.U32 R0, R0, R3, RZ ;  /* 0x0000000300007219 */ /* 0x000fe200000006ff */
[----:B------:R-:W-:Y:S02]  /*3390*/  IMAD.SHL.U32 R3, R3, 0x20, RZ ;  /* 0x0000002003037824 */ /* 0x000fe400078e00ff */
[----:B------:R2:W-:Y:S04]  /*33a0*/  ATOMS.OR RZ, [UR5+0x14], R2 ;  /* 0x00001402ffff798c */ /* 0x0005e8000b000005 */
[----:B------:R2:W-:Y:S04]  /*33b0*/  ATOMS.OR RZ, [UR5+0x18], R0 ;  /* 0x00001800ffff798c */ /* 0x0005e8000b000005 */
[----:B------:R2:W-:Y:S01]  /*33c0*/  STS [UR6+0x100], R3 ;  /* 0x00010003ff007988 */ /* 0x0005e20008000806 */
[----:B------:R-:W-:Y:S05]  /*33d0*/  BRA `(.L_x_46) ;  /* 0x0000000000107947 */ /* 0x000fea0003800000 */
.L_x_45:
[----:B------:R-:W-:Y:S02]  /*33e0*/  MOV R0, 0xffffffff ;  /* 0xffffffff00007802 */ /* 0x000fe40000000f00 */
[----:B------:R-:W-:-:S03]  /*33f0*/  MOV R2, 0x3420 ;  /* 0x0000342000027802 */ /* 0x000fc60000000f00 */
[----:B------:R2:W-:Y:S04]  /*3400*/  STS [UR6+0x100], R0 ;  /* 0x00010000ff007988 */ /* 0x0005e80008000806 */
[----:B-12--5:R-:W-:Y:S05]  /*3410*/  CALL.REL.NOINC `($__internal_1_$__cuda_sm10x_tcgen05_guardrail_trap_phase_invalid_during_alloc) ;  /* 0x00000074007c7944 */ /* 0x026fea0003c00000 */
.L_x_46:
[----:B------:R-:W-:Y:S05]  /*3420*/  WARPSYNC.ALL ;  /* 0x0000000000007948 */ /* 0x000fea0003800000 */
[----:B------:R-:W3:Y:S01]  /*3430*/  S2UR UR4, SR_CgaCtaId ;  /* 0x00000000000479c3 */ /* 0x000ee20000008800 */
[----:B------:R-:W-:Y:S01]  /*3440*/  UMOV UR21, 0x400 ;  /* 0x0000040000157882 */ /* 0x000fe20000000000 */
[----:B------:R-:W-:-:S06]  /*3450*/  NOP ;  /* 0x0000000000007918 */ /* 0x000fcc0000000000 */
[----:B------:R-:W-:Y:S06]  /*3460*/  BAR.ARV 0x6, 0xa0 ;  /* 0x0182800000007b1d */ /* 0x000fec0000002000 */
[----:B------:R-:W4:Y:S01]  /*3470*/  LDCU UR5, c[0x0][0x390] ;  /* 0x00007200ff0577ac */ /* 0x000f220008000800 */
[----:B------:R-:W-:Y:S01]  /*3480*/  IMAD.MOV.U32 R8, RZ, RZ, 0x1 ;  /* 0x00000001ff087424 */ /* 0x000fe200078e00ff */
[----:B------:R-:W1:Y:S01]  /*3490*/  LDCU UR7, c[0x0][0x390] ;  /* 0x00007200ff0777ac */ /* 0x000e620008000800 */
[----:B------:R-:W-:Y:S01]  /*34a0*/  UMOV UR24, URZ ;  /* 0x000000ff00187c82 */ /* 0x000fe20008000000 */
[----:B------:R-:W-:Y:S01]  /*34b0*/  UMOV UR18, URZ ;  /* 0x000000ff00127c82 */ /* 0x000fe20008000000 */
[----:B---3--:R-:W-:Y:S01]  /*34c0*/  ULEA UR21, UR4, UR21, 0x18 ;  /* 0x0000001504157291 */ /* 0x008fe2000f8ec0ff */
[----:B------:R-:W-:Y:S01]  /*34d0*/  UMOV UR32, 0x0 ;  /* 0x0000000000207882 */ /* 0x000fe20000000000 */
[----:B------:R-:W-:-:S02]  /*34e0*/  UMOV UR33, 0x8218010 ;  /* 0x0821801000217882 */ /* 0x000fc40000000000 */
[----:B------:R-:W-:Y:S02]  /*34f0*/  UIADD3 UR4, UPT, UPT, UR21, 0x8400, URZ ;  /* 0x0000840015047890 */ /* 0x000fe4000fffe0ff */
[----:B------:R-:W-:Y:S02]  /*3500*/  UIADD3 UR6, UPT, UPT, UR21, 0x20400, URZ ;  /* 0x0002040015067890 */ /* 0x000fe4000fffe0ff */
[----:B----4-:R-:W-:Y:S01]  /*3510*/  UIADD3 UR5, UPT, UPT, UR5, 0x3f, URZ ;  /* 0x0000003f05057890 */ /* 0x010fe2000fffe0ff */
[----:B------:R-:W2:Y:S01]  /*3520*/  LDS R9, [UR21+0x100] ;  /* 0x00010015ff097984 */ /* 0x000ea20008000800 */
[----:B------:R-:W-:Y:S02]  /*3530*/  USHF.R.U32.HI UR22, URZ, 0x4, UR4 ;  /* 0x00000004ff167899 */ /* 0x000fe40008011604 */
[----:B------:R-:W-:Y:S02]  /*3540*/  USHF.R.S32.HI UR34, URZ, 0x1f, UR5 ;  /* 0x0000001fff227899 */ /* 0x000fe40008011405 */
[----:B------:R-:W-:-:S02]  /*3550*/  USHF.R.U32.HI UR4, URZ, 0x4, UR6 ;  /* 0x00000004ff047899 */ /* 0x000fc40008011606 */
[----:B------:R-:W-:Y:S02]  /*3560*/  ULEA.HI UR34, UR34, UR5, URZ, 0x6 ;  /* 0x0000000522227291 */ /* 0x000fe4000f8f30ff */
[----:B------:R-:W-:Y:S02]  /*3570*/  UIADD3 UR35, UPT, UPT, UR21, 0xb8, URZ ;  /* 0x000000b815237890 */ /* 0x000fe4000fffe0ff */
[----:B------:R-:W-:Y:S02]  /*3580*/  USHF.R.S32.HI UR34, URZ, 0x6, UR34 ;  /* 0x00000006ff227899 */ /* 0x000fe40008011422 */
[----:B------:R-:W-:Y:S02]  /*3590*/  ULOP3.LUT UR22, UR22, 0x3fff, URZ, 0xc0, !UPT ;  /* 0x00003fff16167892 */ /* 0x000fe4000f8ec0ff */
[----:B------:R-:W-:Y:S02]  /*35a0*/  UISETP.LT.AND UP0, UPT, UR34, 0x1, UPT ;  /* 0x000000012200788c */ /* 0x000fe4000bf01270 */
[----:B------:R-:W-:-:S02]  /*35b0*/  ULOP3.LUT UR4, UR4, 0x3fff, URZ, 0xc0, !UPT ;  /* 0x00003fff04047892 */ /* 0x000fc4000f8ec0ff */
[----:B------:R-:W-:Y:S02]  /*35c0*/  USEL UR36, UR34, 0x1, !UP0 ;  /* 0x0000000122247887 */ /* 0x000fe4000c000000 */
[----:B------:R-:W-:Y:S02]  /*35d0*/  UPRMT UR35, URZ, 0x654, UR35 ;  /* 0x00000654ff237896 */ /* 0x000fe40008000023 */
[----:B------:R-:W-:Y:S02]  /*35e0*/  ULOP3.LUT UR22, UR22, 0x2000000, URZ, 0xfc, !UPT ;  /* 0x0200000016167892 */ /* 0x000fe4000f8efcff */
[----:B------:R-:W-:Y:S02]  /*35f0*/  ULOP3.LUT UR23, UR4, 0x2000000, URZ, 0xfc, !UPT ;  /* 0x0200000004177892 */ /* 0x000fe4000f8efcff */
[----:B------:R-:W-:Y:S02]  /*3600*/  UIADD3 UR36, UPT, UPT, -UR36, URZ, URZ ;  /* 0x000000ff24247290 */ /* 0x000fe4000fffe1ff */
[----:B-1----:R-:W-:Y:S01]  /*3610*/  UISETP.GE.AND UP4, UPT, UR7, 0x1, UPT ;  /* 0x000000010700788c */ /* 0x002fe2000bf86270 */
[----:B------:R-:W-:Y:S01]  /*3620*/  UMOV UR30, 0x0 ;  /* 0x00000000001e7882 */ /* 0x000fe20000000000 */
[----:B------:R-:W-:Y:S01]  /*3630*/  UMOV UR31, 0x8218010 ;  /* 0x08218010001f7882 */ /* 0x000fe20000000000 */
[----:B------:R-:W-:Y:S01]  /*3640*/  UMOV UR28, 0x0 ;  /* 0x00000000001c7882 */ /* 0x000fe20000000000 */
[----:B------:R-:W-:Y:S01]  /*3650*/  UMOV UR29, 0x8218010 ;  /* 0x08218010001d7882 */ /* 0x000fe20000000000 */
[----:B------:R-:W-:Y:S01]  /*3660*/  UMOV UR26, 0x0 ;  /* 0x00000000001a7882 */ /* 0x000fe20000000000 */
[----:B------:R-:W-:Y:S01]  /*3670*/  UMOV UR27, 0x8218010 ;  /* 0x08218010001b7882 */ /* 0x000fe20000000000 */
[C---:B--2---:R-:W-:Y:S01]  /*3680*/  VIADD R3, R9.reuse, 0x80 ;  /* 0x0000008009037836 */ /* 0x044fe20000000000 */
[----:B------:R-:W-:-:S04]  /*3690*/  LOP3.LUT R2, R9, 0xffff, RZ, 0xc0, !PT ;  /* 0x0000ffff09027812 */ /* 0x000fc800078ec0ff */
[----:B------:R-:W-:-:S05]  /*36a0*/  LOP3.LUT R3, R3, 0xffff, RZ, 0xc0, !PT ;  /* 0x0000ffff03037812 */ /* 0x000fca00078ec0ff */
[----:B------:R1:W-:Y:S02]  /*36b0*/  STL.64 [R1], R2 ;  /* 0x0000000201007387 */ /* 0x0003e40000100a00 */
[----:B-1----:R-:W-:-:S07]  /*36c0*/  CS2R R2, SRZ ;  /* 0x0000000000027805 */ /* 0x002fce000001ff00 */
.L_x_55:
[----:B-1----:R-:W-:-:S04]  /*36d0*/  SHF.L.U32 R5, R3, 0x1f, RZ ;  /* 0x0000001f03057819 */ /* 0x002fc800000006ff */
[----:B------:R-:W1:Y:S02]  /*36e0*/  SYNCS.PHASECHK.TRANS64.TRYWAIT P0, [UR21+0xb0], R5 ;  /* 0x0000b005ff0075a7 */ /* 0x000e640008001115 */
[----:B-12-4-:R-:W-:Y:S05]  /*36f0*/  @!P0 BRA `(.L_x_49) ;  /* 0x0000006800e88947 */ /* 0x016fea0003800000 */
.L_x_144:
[----:B-1----:R-:W1:Y:S01]  /*3700*/  LDS.128 R4, [UR21+0xf0] ;  /* 0x0000f015ff047984 */ /* 0x002e620008000c00 */
[----:B------:R-:W-:Y:S01]  /*3710*/  ULEA UR25, UR24, UR21, 0x3 ;  /* 0x0000001518197291 */ /* 0x000fe2000f8e18ff */
[----:B------:R-:W-:Y:S01]  /*3720*/  SHF.L.U32 R0, R8, 0x1f, RZ ;  /* 0x0000001f08007819 */ /* 0x000fe200000006ff */
[----:B------:R-:W-:Y:S01]  /*3730*/  @!PT LDS RZ, [RZ] ;  /* 0x00000000fffff984 */ /* 0x000fe20000000800 */
[----:B------:R-:W-:Y:S01]  /*3740*/  @!PT LDS RZ, [RZ] ;  /* 0x00000000fffff984 */ /* 0x000fe20000000800 */
[----:B------:R-:W-:Y:S01]  /*3750*/  @!PT LDS RZ, [RZ] ;  /* 0x00000000fffff984 */ /* 0x000fe20000000800 */
[----:B------:R-:W-:Y:S01]  /*3760*/  @!PT LDS RZ, [RZ] ;  /* 0x00000000fffff984 */ /* 0x000fe20000000800 */
[----:B------:R2:W-:Y:S06]  /*3770*/  MEMBAR.ALL.CTA ;  /* 0x0000000000007992 */ /* 0x0005ec0000008000 */
[----:B--2---:R-:W2:Y:S02]  /*3780*/  FENCE.VIEW.ASYNC.S ;  /* 0x00000000000073c6 */ /* 0x004ea40000000000 */
[----:B--2---:R-:W-:Y:S01]  /*3790*/  SYNCS.ARRIVE.TRANS64.RED.A1T0 RZ, [UR35], RZ ;  /* 0x000000ffffff79a7 */ /* 0x004fe20008100423 */
[----:B------:R-:W2:Y:S01]  /*37a0*/  SYNCS.PHASECHK.TRANS64.TRYWAIT P0, [UR25+0xd0], R0 ;  /* 0x0000d000ff0075a7 */ /* 0x000ea20008001119 */
[----:B-1----:R-:W-:Y:S01]  /*37b0*/  LOP3.LUT P3, RZ, R6, 0x1, RZ, 0xc0, !PT ;  /* 0x0000000106ff7812 */ /* 0x002fe2000786c0ff */
[----:B--2---:R-:W-:-:S12]  /*37c0*/  @!P0 BRA `(.L_x_50) ;  /* 0x0000006800cc8947 */ /* 0x004fd80003800000 */
.L_x_146:
[----:B------:R-:W-:Y:S05]  /*37d0*/  BRA.U !UP4, `(.L_x_51) ;  /* 0x000000010cf87547 */ /* 0x000fea000b800000 */
[----:B-1----:R-:W-:Y:S01]  /*37e0*/  IMAD.U32 R0, RZ, RZ, UR24 ;  /* 0x00000018ff007e24 */ /* 0x002fe2000f8e00ff */
[----:B------:R-:W-:-:S04]  /*37f0*/  ULEA UR4, UR18, UR21, 0x3 ;  /* 0x0000001512047291 */ /* 0x000fc8000f8e18ff */
[----:B------:R-:W-:Y:S02]  /*3800*/  LEA R4, R0, R1, 0x2 ;  /* 0x0000000100047211 */ /* 0x000fe400078e10ff */
[----:B------:R-:W-:-:S04]  /*3810*/  SHF.L.U32 R0, R2, 0x1f, RZ ;  /* 0x0000001f02007819 */ /* 0x000fc800000006ff */
[----:B------:R-:W5:Y:S01]  /*3820*/  LDL R4, [R4] ;  /* 0x0000000004047983 */ /* 0x000f620000100800 */
[----:B------:R1:W2:Y:S01]  /*3830*/  SYNCS.PHASECHK.TRANS64.TRYWAIT P2, [UR4], R0 ;  /* 0x00000000ff0075a7 */ /* 0x0002a20008041104 */
[----:B------:R-:W-:Y:S01]  /*3840*/  UPLOP3.LUT UP2, UPT, UPT, UPT, UPT, 0x40, 0x4 ;  /* 0x000000000004789c */ /* 0x000fe20003f4e870 */
[----:B------:R-:W-:Y:S01]  /*3850*/  UMOV UR20, UR36 ;  /* 0x0000002400147c82 */ /* 0x000fe20008000000 */
[----:B------:R-:W-:Y:S01]  /*3860*/  UMOV UR19, UR34 ;  /* 0x0000002200137c82 */ /* 0x000fe20008000000 */
[----:B------:R-:W-:-:S08]  /*3870*/  UMOV UR5, UR18 ;  /* 0x0000001200057c82 */ /* 0x000fd00008000000 */
.L_x_54:
[----:B------:R-:W-:Y:S02]  /*3880*/  UIADD3 UR20, UPT, UPT, UR20, 0x1, URZ ;  /* 0x0000000114147890 */ /* 0x000fe4000fffe0ff */
[----:B------:R-:W-:Y:S02]  /*3890*/  ULEA UR17, UR5, UR21, 0x3 ;  /* 0x0000001505117291 */ /* 0x000fe4000f8e18ff */
[----:B------:R-:W-:Y:S01]  /*38a0*/  UISETP.NE.AND UP3, UPT, UR20, URZ, UPT ;  /* 0x000000ff1400728c */ /* 0x000fe2000bf65270 */
[----:B--234-:R-:W-:Y:S10]  /*38b0*/  @P2 BRA `(.L_x_52) ;  /* 0x00000000000c2947 */ /* 0x01cff40003800000 */
[----:B------:R-:W-:Y:S04]  /*38c0*/  SHF.L.U32 R5, R2, 0x1f, RZ ;  /* 0x0000001f02057819 */ /* 0x000fe800000006ff */
[----:B------:R-:W2:Y:S02]  /*38d0*/  SYNCS.PHASECHK.TRANS64.TRYWAIT P0, [UR17], R5 ;  /* 0x00000005ff0075a7 */ /* 0x000ea40008001111 */
[----:B--2---:R-:W-:Y:S05]  /*38e0*/  @!P0 BRA `(.L_x_53) ;  /* 0x00000068009c8947 */ /* 0x004fea0003800000 */
.L_x_52:
[----:B------:R-:W-:Y:S01]  /*38f0*/  UISETP.NE.AND UP0, UPT, UR19, 0x1, UPT ;  /* 0x000000011300788c */ /* 0x000fe2000bf05270 */
[----:B------:R-:W-:Y:S01]  /*3900*/  PLOP3.LUT P2, PT, PT, PT, PT, 0x80, 0x8 ;  /* 0x000000000008781c */ /* 0x000fe20003f4f070 */
[----:B------:R-:W-:Y:S01]  /*3910*/  UIADD3 UR4, UPT, UPT, UR5, 0x1, URZ ;  /* 0x0000000105047890 */ /* 0x000fe2000fffe0ff */
[----:B------:R-:W-:Y:S11]  /*3920*/  ELECT P1, URZ, PT ;  /* 0x0000000000ff782f */ /* 0x000ff60003820000 */
[----:B------:R-:W-:Y:S02]  /*3930*/  @!UPT UIADD3 URZ, UPT, UPT, URZ, URZ, URZ ;  /* 0x000000fffffff290 */ /* 0x000fe4000fffe0ff */
[----:B-----5:R-:W-:Y:S01]  /*3940*/  @P1 R2UR.BROADCAST UR8, R4 ;  /* 0x00000000040812ca */ /* 0x020fe200008e0000 */
[----:B------:R-:W-:Y:S01]  /*3950*/  UISETP.NE.AND UP1, UPT, UR4, 0x6, UPT ;  /* 0x000000060400788c */ /* 0x000fe2000bf25270 */
[----:B------:R-:W-:Y:S01]  /*3960*/  PLOP3.LUT P0, PT, PT, PT, UP0, 0x80, 0x8 ;  /* 0x000000000008781c */ /* 0x000fe20003f0f008 */
[----:B------:R-:W-:Y:S02]  /*3970*/  ULEA UR10, UR5, UR23, 0xa ;  /* 0x00000017050a7291 */ /* 0x000fe4000f8e50ff */
[----:B------:R-:W-:Y:S02]  /*3980*/  USEL UR6, URZ, 0x1, UP1 ;  /* 0x00000001ff067887 */ /* 0x000fe40008800000 */
[----:B------:R-:W-:Y:S02]  /*3990*/  USEL UR18, UR4, URZ, UP1 ;  /* 0x000000ff04127287 */ /* 0x000fe40008800000 */
[----:B------:R-:W-:Y:S02]  /*39a0*/  ULEA UR14, UR5, UR22, 0xa ;  /* 0x00000016050e7291 */ /* 0x000fe4000f8e50ff */
[----:B------:R-:W-:Y:S01]  /*39b0*/  @UP0 ULEA UR4, UR18, UR21, 0x3 ;  /* 0x0000001512040291 */ /* 0x000fe2000f8e18ff */
[----:B------:R-:W-:Y:S01]  /*39c0*/  LOP3.LUT R2, R2, UR6, RZ, 0x3c, !PT ;  /* 0x0000000602027c12 */ /* 0x000fe2000f8e3cff */
[----:B------:R-:W-:Y:S02]  /*39d0*/  UIADD3 UR6, UPT, UPT, UR10, 0x80, URZ ;  /* 0x000000800a067890 */ /* 0x000fe4000fffe0ff */
[----:B------:R-:W-:Y:S01]  /*39e0*/  UIADD3 UR12, UPT, UPT, UR10, 0x100, URZ ;  /* 0x000001000a0c7890 */ /* 0x000fe2000fffe0ff */
[----:B-1----:R-:W-:Y:S01]  /*39f0*/  @P0 SHF.L.U32 R0, R2, 0x1f, RZ ;  /* 0x0000001f02000819 */ /* 0x002fe200000006ff */
[----:B------:R-:W-:Y:S01]  /*3a00*/  UIADD3 UR19, UPT, UPT, UR19, -0x1, URZ ;  /* 0xffffffff13137890 */ /* 0x000fe2000fffe0ff */
[----:B------:R-:W-:Y:S02]  /*3a10*/  UMOV UR11, 0x40004040 ;  /* 0x40004040000b7882 */ /* 0x000fe40000000000 */
[----:B------:R3:W4:Y:S01]  /*3a20*/  @P0 SYNCS.PHASECHK.TRANS64.TRYWAIT P2, [UR4], R0 ;  /* 0x00000000ff0005a7 */ /* 0x0007220008041104 */
[----:B------:R-:W-:Y:S11]  /*3a30*/  ELECT P0, URZ, PT ;  /* 0x0000000000ff782f */ /* 0x000ff60003800000 */
[----:B------:R-:W-:Y:S02]  /*3a40*/  @!UPT UIADD3 URZ, UPT, UPT, URZ, URZ, URZ ;  /* 0x000000fffffff290 */ /* 0x000fe4000fffe0ff */
[C---:B------:R-:W-:Y:S01]  /*3a50*/  @P0 R2UR.BROADCAST UR16, R4.reuse ;  /* 0x00000000041002ca */ /* 0x040fe200008e0000 */
[----:B------:R-:W-:Y:S01]  /*3a60*/  UIADD3 UR4, UPT, UPT, UR14, 0x80, URZ ;  /* 0x000000800e047890 */ /* 0x000fe2000fffe0ff */
[----:B------:R-:W-:Y:S01]  /*3a70*/  ELECT P0, URZ, PT ;  /* 0x0000000000ff782f */ /* 0x000fe20003800000 */
[----:B------:R-:W-:Y:S01]  /*3a80*/  UMOV UR15, 0x40004040 ;  /* 0x40004040000f7882 */ /* 0x000fe20000000000 */
[----:B------:R-:W-:Y:S01]  /*3a90*/  UMOV UR7, 0x40004040 ;  /* 0x4000404000077882 */ /* 0x000fe20000000000 */
[----:B------:R1:W-:Y:S01]  /*3aa0*/  UTCHMMA gdesc[UR14], gdesc[UR10], tmem[UR8], tmem[UR32], idesc[UR33], UP2 ;  /* 0x00ff200a0e0075ea */ /* 0x0003e20009000008 */
[----:B------:R-:W-:Y:S01]  /*3ab0*/  UPLOP3.LUT UP2, UPT, UPT, UPT, UPT, 0x80, 0x8 ;  /* 0x000000000008789c */ /* 0x000fe20003f4f070 */
[----:B------:R-:W-:Y:S01]  /*3ac0*/  UMOV UR5, 0x40004040 ;  /* 0x4000404000057882 */ /* 0x000fe20000000000 */
[----:B------:R-:W-:Y:S01]  /*3ad0*/  UMOV UR13, 0x40004040 ;  /* 0x40004040000d7882 */ /* 0x000fe20000000000 */
[----:B------:R-:W-:Y:S04]  /*3ae0*/  UMOV UR9, 0x40004040 ;  /* 0x4000404000097882 */ /* 0x000fe80000000000 */
[----:B------:R2:W-:Y:S01]  /*3af0*/  UTCHMMA gdesc[UR4], gdesc[UR6], tmem[UR16], tmem[UR30], idesc[UR31], UPT ;  /* 0x00ff1e06040075ea */ /* 0x0005e2000b800010 */
[----:B-1----:R-:W-:Y:S01]  /*3b00*/  UIADD3 UR8, UPT, UPT, UR14, 0x100, URZ ;  /* 0x000001000e087890 */ /* 0x002fe2000fffe0ff */
[C---:B------:R-:W-:Y:S02]  /*3b10*/  @P0 R2UR.BROADCAST UR15, R4.reuse ;  /* 0x00000000040f02ca */ /* 0x040fe400008e0000 */
[----:B------:R-:W-:Y:S01]  /*3b20*/  ELECT P0, URZ, PT ;  /* 0x0000000000ff782f */ /* 0x000fe20003800000 */
[----:B------:R-:W-:Y:S02]  /*3b30*/  UIADD3 UR10, UPT, UPT, UR10, 0x180, URZ ;  /* 0x000001800a0a7890 */ /* 0x000fe4000fffe0ff */
[----:B--2---:R-:W-:Y:S10]  /*3b40*/  UIADD3 UR6, UPT, UPT, UR14, 0x180, URZ ;  /* 0x000001800e067890 */ /* 0x004ff4000fffe0ff */
[----:B------:R-:W-:Y:S01]  /*3b50*/  @P0 R2UR.BROADCAST UR14, R4 ;  /* 0x00000000040e02ca */ /* 0x000fe200008e0000 */
[----:B------:R-:W-:Y:S01]  /*3b60*/  UIADD3 UR4, UPT, UPT, UR17, 0x30, URZ ;  /* 0x0000003011047890 */ /* 0x000fe2000fffe0ff */
[----:B------:R-:W-:Y:S01]  /*3b70*/  UMOV UR5, UR18 ;  /* 0x0000001200057c82 */ /* 0x000fe20008000000 */
[----:B------:R3:W-:Y:S10]  /*3b80*/  UTCHMMA gdesc[UR8], gdesc[UR12], tmem[UR15], tmem[UR28], idesc[UR29], UPT ;  /* 0x00ff1c0c080075ea */ /* 0x0007f4000b80000f */
[----:B------:R3:W-:Y:S01]  /*3b90*/  UTCHMMA gdesc[UR6], gdesc[UR10], tmem[UR14], tmem[UR26], idesc[UR27], UPT ;  /* 0x00ff1a0a060075ea */ /* 0x0007e2000b80000e */
[----:B------:R3:W-:Y:S01]  /*3ba0*/  UTCBAR [UR4], URZ ;  /* 0x000000ff040073e9 */ /* 0x0007e200080000ff */
[----:B------:R-:W-:Y:S05]  /*3bb0*/  BRA.U UP3, `(.L_x_54) ;  /* 0xfffffffd03307547 */ /* 0x000fea000b83ffff */
.L_x_51:
[----:B---3--:R-:W-:Y:S01]  /*3bc0*/  UIADD3 UR4, UPT, UPT, UR24, 0x1, URZ ;  /* 0x0000000118047890 */ /* 0x008fe2000fffe0ff */
[----:B------:R-:W-:Y:S01]  /*3bd0*/  LOP3.LUT R3, R3, 0x1, RZ, 0x3c, !PT ;  /* 0x0000000103037812 */ /* 0x000fe200078e3cff */
[----:B------:R-:W-:Y:S02]  /*3be0*/  UIADD3 UR5, UPT, UPT, UR25, 0xc0, URZ ;  /* 0x000000c019057890 */ /* 0x000fe4000fffe0ff */
[----:B------:R-:W-:-:S04]  /*3bf0*/  UISETP.NE.AND UP0, UPT, UR4, 0x2, UPT ;  /* 0x000000020400788c */ /* 0x000fc8000bf05270 */
[----:B------:R-:W-:Y:S02]  /*3c00*/  USEL UR6, URZ, 0x1, UP0 ;  /* 0x00000001ff067887 */ /* 0x000fe40008000000 */
[----:B------:R-:W-:Y:S01]  /*3c10*/  USEL UR24, UR4, URZ, UP0 ;  /* 0x000000ff04187287 */ /* 0x000fe20008000000 */
[----:B------:R2:W-:Y:S03]  /*3c20*/  UTCBAR [UR5], URZ ;  /* 0x000000ff050073e9 */ /* 0x0005e600080000ff */
[----:B------:R-:W-:Y:S01]  /*3c30*/  LOP3.LUT R8, R8, UR6, RZ, 0x3c, !PT ;  /* 0x0000000608087c12 */ /* 0x000fe2000f8e3cff */
[----:B------:R-:W-:Y:S07]  /*3c40*/  @P3 BRA `(.L_x_55) ;  /* 0xfffffff800a03947 */ /* 0x000fee000383ffff */
[----:B------:R-:W3:Y:S01]  /*3c50*/  S2UR UR6, SR_CgaCtaId ;  /* 0x00000000000679c3 */ /* 0x000ee20000008800 */
[----:B------:R-:W-:Y:S01]  /*3c60*/  ELECT P0, URZ, PT ;  /* 0x0000000000ff782f */ /* 0x000fe20003800000 */
[----:B-1----:R-:W-:Y:S01]  /*3c70*/  IMAD.MOV.U32 R0, RZ, RZ, 0x1 ;  /* 0x00000001ff007424 */ /* 0x002fe200078e00ff */
[----:B------:R-:W-:Y:S01]  /*3c80*/  UIADD3 UR21, UPT, UPT, UR21, 0xd0, URZ ;  /* 0x000000d015157890 */ /* 0x000fe2000fffe0ff */
[----:B------:R-:W-:Y:S01]  /*3c90*/  SHF.L.U32 R3, R8, 0x1f, RZ ;  /* 0x0000001f08037819 */ /* 0x000fe200000006ff */
[----:B------:R-:W-:-:S03]  /*3ca0*/  UMOV UR4, 0x40 ;  /* 0x0000004000047882 */ /* 0x000fc60000000000 */
[----:B------:R-:W-:Y:S01]  /*3cb0*/  UVIRTCOUNT.DEALLOC.SMPOOL 0x80 ;  /* 0x000000800000784c */ /* 0x000fe20000000000 */
[----:B---3--:R-:W-:Y:S02]  /*3cc0*/  ULEA UR6, UR6, UR4, 0x18 ;  /* 0x0000000406067291 */ /* 0x008fe4000f8ec0ff */
[----:B------:R-:W-:-:S07]  /*3cd0*/  ULEA UR4, UR24, UR21, 0x3 ;  /* 0x0000001518047291 */ /* 0x000fce000f8e18ff */
[----:B------:R1:W-:Y:S02]  /*3ce0*/  @P0 STS.U8 [UR6+0x1c], R0 ;  /* 0x00001c00ff000988 */ /* 0x0003e40008000006 */
[----:B------:R-:W3:Y:S02]  /*3cf0*/  SYNCS.PHASECHK.TRANS64.TRYWAIT P0, [UR4], R3 ;  /* 0x00000003ff0075a7 */ /* 0x000ee40008001104 */
[----:B-1-3--:R-:W-:Y:S05]  /*3d00*/  @!P0 BRA `(.L_x_56) ;  /* 0x0000006400ac8947 */ /* 0x00afea0003800000 */
.L_x_149:
[----:B------:R-:W-:-:S04]  /*3d10*/  UIADD3 UR4, UPT, UPT, UR24, 0x1, URZ ;  /* 0x0000000118047890 */ /* 0x000fc8000fffe0ff */
[----:B------:R-:W-:-:S04]  /*3d20*/  UISETP.NE.AND UP0, UPT, UR4, 0x2, UPT ;  /* 0x000000020400788c */ /* 0x000fc8000bf05270 */
[----:B--2---:R-:W-:Y:S02]  /*3d30*/  USEL UR5, URZ, 0x1, UP0 ;  /* 0x00000001ff057887 */ /* 0x004fe40008000000 */
[----:B------:R-:W-:-:S04]  /*3d40*/  USEL UR4, UR4, URZ, UP0 ;  /* 0x000000ff04047287 */ /* 0x000fc80008000000 */
[----:B------:R-:W-:Y:S01]  /*3d50*/  ULEA UR4, UR4, UR21, 0x3 ;  /* 0x0000001504047291 */ /* 0x000fe2000f8e18ff */
[----:B-1----:R-:W-:-:S04]  /*3d60*/  LOP3.LUT R3, R8, UR5, RZ, 0x3c, !PT ;  /* 0x0000000508037c12 */ /* 0x002fc8000f8e3cff */
[----:B------:R-:W-:-:S04]  /*3d70*/  SHF.L.U32 R3, R3, 0x1f, RZ ;  /* 0x0000001f03037819 */ /* 0x000fc800000006ff */
[----:B------:R-:W1:Y:S02]  /*3d80*/  SYNCS.PHASECHK.TRANS64.TRYWAIT P0, [UR4], R3 ;  /* 0x00000003ff0075a7 */ /* 0x000e640008001104 */
[----:B-1----:R-:W-:Y:S05]  /*3d90*/  @!P0 BRA `(.L_x_57) ;  /* 0x0000006400a08947 */ /* 0x002fea0003800000 */
.L_x_151:
[----:B------:R-:W-:Y:S01]  /*3da0*/  NOP ;  /* 0x0000000000007918 */ /* 0x000fe20000000000 */
[----:B-1----:R-:W1:Y:S01]  /*3db0*/  LDS R0, [UR6+0x14] ;  /* 0x00001406ff007984 */ /* 0x002e620008000800 */
[----:B------:R-:W-:Y:S01]  /*3dc0*/  LOP3.LUT R2, R9, 0xffff, RZ, 0xc0, !PT ;  /* 0x0000ffff09027812 */ /* 0x000fe200078ec0ff */
[----:B------:R-:W-:Y:S02]  /*3dd0*/  IMAD.MOV.U32 R3, RZ, RZ, 0xffff ;  /* 0x0000ffffff037424 */ /* 0x000fe400078e00ff */
[----:B------:R-:W-:Y:S01]  /*3de0*/  IMAD.MOV.U32 R5, RZ, RZ, 0x1 ;  /* 0x00000001ff057424 */ /* 0x000fe200078e00ff */
[----:B------:R-:W-:-:S04]  /*3df0*/  SHF.R.U32.HI R2, RZ, 0x5, R2 ;  /* 0x00000005ff027819 */ /* 0x000fc80000011602 */
[-C--:B------:R-:W-:Y:S02]  /*3e00*/  SHF.L.U32 R3, R3, R2.reuse, RZ ;  /* 0x0000000203037219 */ /* 0x080fe400000006ff */
[----:B------:R-:W-:Y:S02]  /*3e10*/  SHF.L.U32 R5, R5, R2, RZ ;  /* 0x0000000205057219 */ /* 0x000fe400000006ff */
[----:B-1----:R-:W-:-:S04]  /*3e20*/  LOP3.LUT R0, R0, R3, RZ, 0xc0, !PT ;  /* 0x0000000300007212 */ /* 0x002fc800078ec0ff */
[----:B------:R-:W-:-:S13]  /*3e30*/  ISETP.NE.AND P0, PT, R0, R3, PT ;  /* 0x000000030000720c */ /* 0x000fda0003f05270 */
[----:B------:R-:W-:Y:S05]  /*3e40*/  @P0 BRA `(.L_x_58) ;  /* 0x00000000005c0947 */ /* 0x000fea0003800000 */
[----:B------:R-:W1:Y:S02]  /*3e50*/  LDS R0, [UR6+0x18] ;  /* 0x00001806ff007984 */ /* 0x000e640008000800 */
[----:B-1----:R-:W-:-:S04]  /*3e60*/  LOP3.LUT R0, R0, R5, RZ, 0xc0, !PT ;  /* 0x0000000500007212 */ /* 0x002fc800078ec0ff */
[----:B------:R-:W-:-:S13]  /*3e70*/  ISETP.NE.AND P0, PT, R0, R5, PT ;  /* 0x000000050000720c */ /* 0x000fda0003f05270 */
[----:B------:R-:W-:Y:S05]  /*3e80*/  @P0 BRA `(.L_x_59) ;  /* 0x0000000000400947 */ /* 0x000fea0003800000 */
[----:B------:R-:W-:Y:S01]  /*3e90*/  R2UR UR4, R3 ;  /* 0x00000000030472ca */ /* 0x000fe200000e0000 */
[----:B------:R-:W1:Y:S01]  /*3ea0*/  S2R R2, SR_LANEID ;  /* 0x0000000000027919 */ /* 0x000e620000000000 */
[----:B------:R-:W-:-:S04]  /*3eb0*/  LOP3.LUT R5, RZ, R5, RZ, 0x33, !PT ;  /* 0x00000005ff057212 */ /* 0x000fc800078e33ff */
[----:B------:R-:W2:Y:S07]  /*3ec0*/  REDUX UR7, R5 ;  /* 0x00000000050773c4 */ /* 0x000eae0000000000 */
[----:B------:R-:W-:-:S03]  /*3ed0*/  ULOP3.LUT UR5, URZ, UR4, URZ, 0x33, !UPT ;  /* 0x00000004ff057292 */ /* 0x000fc6000f8e33ff */
[----:B------:R-:W-:Y:S02]  /*3ee0*/  VOTEU.ANY UR4, UPT, PT ;  /* 0x0000000000047886 */ /* 0x000fe400038e0100 */
[----:B------:R-:W-:Y:S01]  /*3ef0*/  UFLO.U32 UR4, UR4 ;  /* 0x00000004000472bd */ /* 0x000fe200080e0000 */
[----:B------:R-:W-:-:S04]  /*3f00*/  IMAD.U32 R0, RZ, RZ, UR5 ;  /* 0x00000005ff007e24 */ /* 0x000fc8000f8e00ff */
[----:B------:R-:W3:Y:S02]  /*3f10*/  REDUX UR8, R0 ;  /* 0x00000000000873c4 */ /* 0x000ee40000000000 */
[----:B------:R1:W-:Y:S02]  /*3f20*/  UTCATOMSWS.AND URZ, UR5 ;  /* 0x0000000500ff79e3 */ /* 0x0003e40008000000 */
[----:B-1----:R-:W-:Y:S01]  /*3f30*/  ISETP.EQ.U32.AND P0, PT, R2, UR4, PT ;  /* 0x0000000402007c0c */ /* 0x002fe2000bf02070 */
[----:B--2---:R-:W-:Y:S02]  /*3f40*/  IMAD.U32 R2, RZ, RZ, UR7 ;  /* 0x00000007ff027e24 */ /* 0x004fe4000f8e00ff */
[----:B---3--:R-:W-:-:S10]  /*3f50*/  IMAD.U32 R3, RZ, RZ, UR8 ;  /* 0x00000008ff037e24 */ /* 0x008fd4000f8e00ff */
[----:B------:R1:W-:Y:S04]  /*3f60*/  @P0 ATOMS.AND RZ, [UR6+0x14], R3 ;  /* 0x00001403ffff098c */ /* 0x0003e8000a800006 */
[----:B------:R1:W-:Y:S01]  /*3f70*/  @P0 ATOMS.AND RZ, [UR6+0x18], R2 ;  /* 0x00001802ffff098c */ /* 0x0003e2000a800006 */
[----:B------:R-:W-:Y:S05]  /*3f80*/  BRA `(.L_x_60) ;  /* 0x0000000000147947 */ /* 0x000fea0003800000 */
.L_x_59:
[----:B------:R-:W-:Y:S02]  /*3f90*/  MOV R2, 0x3fb0 ;  /* 0x00003fb000027802 */ /* 0x000fe40000000f00 */
[----:B----45:R-:W-:Y:S05]  /*3fa0*/  CALL.REL.NOINC `($__internal_0_$__cuda_sm10x_tcgen05_guardrail_trap_col_being_dealloced_not_returned_by_alloc) ;  /* 0x00000068008c7944 */ /* 0x030fea0003c00000 */
[----:B------:R-:W-:Y:S05]  /*3fb0*/  BRA `(.L_x_60) ;  /* 0x0000000000087947 */ /* 0x000fea0003800000 */
.L_x_58:
[----:B------:R-:W-:Y:S02]  /*3fc0*/  MOV R2, 0x3fe0 ;  /* 0x00003fe000027802 */ /* 0x000fe40000000f00 */
[----:B----45:R-:W-:Y:S05]  /*3fd0*/  CALL.REL.NOINC `($__internal_2_$__cuda_sm10x_tcgen05_guardrail_trap_unallocated_columns_being_dealloced) ;  /* 0x0000006800987944 */ /* 0x030fea0003c00000 */
.L_x_60:
[----:B------:R-:W-:Y:S01]  /*3fe0*/  NOP ;  /* 0x0000000000007918 */ /* 0x000fe20000000000 */
[----:B------:R-:W-:Y:S05]  /*3ff0*/  EXIT ;  /* 0x000000000000794d */ /* 0x000fea0003800000 */
.L_x_44:
[----:B------:R-:W2:Y:S01]  /*4000*/  LDCU UR5, c[0x0][0x384] ;  /* 0x00007080ff0577ac */ /* 0x000ea20008000800 */
[----:B------:R-:W-:Y:S02]  /*4010*/  UISETP.NE.OR UP0, UPT, UR18, 0x3, !UP3 ;  /* 0x000000031200788c */ /* 0x000fe4000df05670 */
[----:B--2---:R-:W-:-:S07]  /*4020*/  UIADD3 UR5, UPT, UPT, UR5, 0x7f, URZ ;  /* 0x0000007f05057890 */ /* 0x004fce000fffe0ff */
[----:B------:R-:W-:Y:S05]  /*4030*/  BRA.U UP0, `(.L_x_61) ;  /* 0x0000001500807547 */ /* 0x000fea000b800000 */
[----:B------:R-:W-:Y:S01]  /*4040*/  USHF.R.S32.HI UR4, URZ, 0x1f, UR5 ;  /* 0x0000001fff047899 */ /* 0x000fe20008011405 */
[----:B------:R-:W2:Y:S01]  /*4050*/  S2UR UR12, SR_CgaCtaId ;  /* 0x00000000000c79c3 */ /* 0x000ea20000008800 */
[----:B------:R-:W3:Y:S01]  /*4060*/  LDCU UR50, c[0x0][0x370] ;  /* 0x00006e00ff3277ac */ /* 0x000ee20008000800 */
[----:B------:R-:W-:Y:S01]  /*4070*/  R2UR UR55, R81 ;  /* 0x00000000513772ca */ /* 0x000fe200000e0000 */
[----:B------:R-:W-:Y:S01]  /*4080*/  IMAD.MOV.U32 R10, RZ, RZ, 0x1 ;  /* 0x00000001ff0a7424 */ /* 0x000fe200078e00ff */
[----:B------:R-:W-:Y:S01]  /*4090*/  R2UR UR54, R82 ;  /* 0x00000000523672ca */ /* 0x000fe200000e0000 */
[----:B------:R-:W-:Y:S01]  /*40a0*/  ULEA.HI UR4, UR4, UR5, URZ, 0x7 ;  /* 0x0000000504047291 */ /* 0x000fe2000f8f38ff */
[----:B------:R-:W-:Y:S01]  /*40b0*/  IMAD.MOV.U32 R8, RZ, RZ, RZ ;  /* 0x000000ffff087224 */ /* 0x000fe200078e00ff */
[----:B------:R-:W3:Y:S01]  /*40c0*/  LDCU.128 UR44, c[0x0][0xb10] ;  /* 0x00016200ff2c77ac */ /* 0x000ee20008000c00 */
[----:B------:R-:W4:Y:S01]  /*40d0*/  LDC.64 R14, c[0x0][0x348] ;  /* 0x0000d200ff0e7b82 */ /* 0x000f220000000a00 */
[----:B------:R-:W-:Y:S01]  /*40e0*/  USHF.R.S32.HI UR40, URZ, 0x7, UR4 ;  /* 0x00000007ff287899 */ /* 0x000fe20008011404 */
[----:B------:R-:W1:Y:S05]  /*40f0*/  LDCU UR48, c[0x0][0x374] ;  /* 0x00006e80ff3077ac */ /* 0x000e6a0008000800 */
[----:B------:R-:W-:Y:S01]  /*4100*/  IMAD.U32 R2, RZ, RZ, UR40 ;  /* 0x00000028ff027e24 */ /* 0x000fe2000f8e00ff */
[----:B------:R-:W2:Y:S04]  /*4110*/  LDCU.64 UR4, c[0x0][0x888] ;  /* 0x00011100ff0477ac */ /* 0x000ea80008000a00 */
[----:B------:R-:W-:Y:S01]  /*4120*/  IABS R0, R2 ;  /* 0x0000000200007213 */ /* 0x000fe20000000000 */
[----:B------:R-:W1:Y:S03]  /*4130*/  LDCU.64 UR42, c[0x0][0x890] ;  /* 0x00011200ff2a77ac */ /* 0x000e660008000a00 */
[----:B------:R-:W-:Y:S01]  /*4140*/  R2UR UR38, R0 ;  /* 0x00000000002672ca */ /* 0x000fe200000e0000 */
[----:B------:R-:W4:Y:S01]  /*4150*/  LDCU UR30, c[0x0][0xb0c] ;  /* 0x00016180ff1e77ac */ /* 0x000f220008000800 */
[----:B------:R-:W4:Y:S01]  /*4160*/  LDCU UR64, c[0x0][0xb20] ;  /* 0x00016400ff4077ac */ /* 0x000f220008000800 */
[----:B------:R-:W4:Y:S10]  /*4170*/  LDCU UR41, c[0x0][0x388] ;  /* 0x00007100ff2977ac */ /* 0x000f340008000800 */
[----:B------:R-:W4:Y:S01]  /*4180*/  I2F.RP R3, UR38 ;  /* 0x0000002600037d06 */ /* 0x000f220008209400 */
[----:B--2---:R-:W-:Y:S01]  /*4190*/  UISETP.NE.U32.AND UP0, UPT, UR4, URZ, UPT ;  /* 0x000000ff0400728c */ /* 0x004fe2000bf05070 */
[----:B------:R-:W2:Y:S03]  /*41a0*/  LDCU UR4, c[0x0][0xb30] ;  /* 0x00016600ff0477ac */ /* 0x000ea60008000800 */
[----:B------:R-:W-:Y:S01]  /*41b0*/  UISETP.NE.AND.EX UP0, UPT, UR5, URZ, UPT, UP0 ;  /* 0x000000ff0500728c */ /* 0x000fe2000bf05300 */
[----:B------:R-:W-:Y:S01]  /*41c0*/  UMOV UR31, 0x400 ;  /* 0x00000400001f7882 */ /* 0x000fe20000000000 */
[----:B---3--:R-:W-:-:S02]  /*41d0*/  UIMAD.WIDE.U32 UR8, UR50, UR44, URZ ;  /* 0x0000002c320872a5 */ /* 0x008fc4000f8e00ff */
[----:B-1----:R-:W-:Y:S01]  /*41e0*/  UIMAD.WIDE.U32 UR10, UR48, UR47, URZ ;  /* 0x0000002f300a72a5 */ /* 0x002fe2000f8e00ff */
[----:B------:R-:W-:Y:S01]  /*41f0*/  UMOV UR6, URZ ;  /* 0x000000ff00067c82 */ /* 0x000fe20008000000 */
[----:B----4-:R-:W1:Y:S01]  /*4200*/  MUFU.RCP R0, R3 ;  /* 0x0000000300007308 */ /* 0x010e620000001000 */
[----:B------:R-:W-:Y:S02]  /*4210*/  ULEA UR31, UR12, UR31, 0x18 ;  /* 0x0000001f0c1f7291 */ /* 0x000fe4000f8ec0ff */
[----:B------:R-:W-:Y:S02]  /*4220*/  UP2UR UR62, UPR, URZ, 0x1 ;  /* 0x00000001ff3e7883 */ /* 0x000fe40008000000 */
[----:B------:R-:W-:Y:S02]  /*4230*/  UISETP.NE.AND UP0, UPT, UR39, 0x1, UPT ;  /* 0x000000012700788c */ /* 0x000fe4000bf05270 */
[----:B------:R-:W-:Y:S02]  /*4240*/  UISETP.NE.U32.AND UP0, UPT, UR42, URZ, UPT ;  /* 0x000000ff2a00728c */ /* 0x000fe4000bf05070 */
[----:B------:R-:W-:-:S02]  /*4250*/  UIADD3 UR58, UPT, UPT, UR31, 0x78, URZ ;  /* 0x000000781f3a7890 */ /* 0x000fc4000fffe0ff */
[----:B------:R-:W-:Y:S02]  /*4260*/  UIADD3 UR56, UPT, UPT, UR31, 0xb8, URZ ;  /* 0x000000b81f387890 */ /* 0x000fe4000fffe0ff */
[----:B------:R-:W-:Y:S02]  /*4270*/  UIADD3 UR33, UPT, UPT, UR31, 0x60, URZ ;  /* 0x000000601f217890 */ /* 0x000fe4000fffe0ff */
[----:B------:R-:W-:Y:S01]  /*4280*/  UIADD3 UR25, UPT, UPT, UR31, 0x68, URZ ;  /* 0x000000681f197890 */ /* 0x000fe2000fffe0ff */
[----:B-1----:R-:W-:Y:S01]  /*4290*/  VIADD R0, R0, 0xffffffe ;  /* 0x0ffffffe00007836 */ /* 0x002fe20000000000 */
[----:B------:R-:W-:Y:S02]  /*42a0*/  UIADD3 UR17, UPT, UPT, UR31, 0x70, URZ ;  /* 0x000000701f117890 */ /* 0x000fe4000fffe0ff */
[----:B------:R-:W-:Y:S01]  /*42b0*/  UISETP.GE.AND UP3, UPT, UR39, 0x1, UPT ;  /* 0x000000012700788c */ /* 0x000fe2000bf66270 */
[----:B------:R-:W-:Y:S02]  /*42c0*/  UMOV UR53, UR9 ;  /* 0x0000000900357c82 */ /* 0x000fe40008000000 */
[----:B------:R-:W1:Y:S01]  /*42d0*/  F2I.FTZ.U32.TRUNC.NTZ R0, R0 ;  /* 0x0000000000007305 */ /* 0x000e62000021f000 */
[----:B------:R-:W-:Y:S01]  /*42e0*/  UMOV UR52, UR11 ;  /* 0x0000000b00347c82 */ /* 0x000fe20008000000 */
[----:B------:R-:W-:-:S02]  /*42f0*/  UISETP.NE.AND UP3, UPT, UR30, 0x1, UPT ;  /* 0x000000011e00788c */ /* 0x000fc4000bf65270 */
[----:B------:R-:W-:Y:S02]  /*4300*/  UISETP.NE.AND.EX UP5, UPT, UR43, URZ, UPT, UP0 ;  /* 0x000000ff2b00728c */ /* 0x000fe4000bfa5300 */
[----:B------:R-:W-:Y:S01]  /*4310*/  UPLOP3.LUT UP2, UPT, UPT, UPT, UPT, 0x40, 0x4 ;  /* 0x000000000004789c */ /* 0x000fe20003f4e870 */
[----:B------:R-:W3:Y:S01]  /*4320*/  LDCU.64 UR22, c[0x0][0xb28] ;  /* 0x00016500ff1677ac */ /* 0x000ee20008000a00 */
[----:B------:R-:W-:Y:S02]  /*4330*/  UPRMT UR58, UR12, 0x654, UR58 ;  /* 0x000006540c3a7896 */ /* 0x000fe4000800003a */
[----:B------:R-:W-:Y:S01]  /*4340*/  UPRMT UR56, URZ, 0x654, UR56 ;  /* 0x00000654ff387896 */ /* 0x000fe20008000038 */
[----:B-1----:R-:W-:Y:S01]  /*4350*/  R2UR UR7, R0 ;  /* 0x00000000000772ca */ /* 0x002fe200000e0000 */
[----:B------:R-:W-:Y:S01]  /*4360*/  UPRMT UR61, UR12, 0x654, UR33 ;  /* 0x000006540c3d7896 */ /* 0x000fe20008000021 */
[----:B------:R-:W-:Y:S01]  /*4370*/  IABS R0, R2 ;  /* 0x0000000200007213 */ /* 0x000fe20000000000 */
[----:B------:R-:W-:Y:S01]  /*4380*/  IMAD.MOV.U32 R2, RZ, RZ, 0x2000 ;  /* 0x00002000ff027424 */ /* 0x000fe200078e00ff */
[----:B------:R-:W-:-:S02]  /*4390*/  UPRMT UR60, UR12, 0x654, UR25 ;  /* 0x000006540c3c7896 */ /* 0x000fc40008000019 */
[----:B------:R-:W-:Y:S01]  /*43a0*/  UPRMT UR59, UR12, 0x654, UR17 ;  /* 0x000006540c3b7896 */ /* 0x000fe20008000011 */
[----:B------:R-:W-:Y:S01]  /*43b0*/  IMAD.MOV R0, RZ, RZ, -R0 ;  /* 0x000000ffff007224 */ /* 0x000fe200078e0a00 */
[----:B------:R-:W-:Y:S02]  /*43c0*/  USHF.R.U32.HI UR53, URZ, UR45, UR53 ;  /* 0x0000002dff357299 */ /* 0x000fe40008011635 */
[----:B------:R-:W-:Y:S02]  /*43d0*/  USHF.R.U32.HI UR52, URZ, UR64, UR52 ;  /* 0x00000040ff347299 */ /* 0x000fe40008011634 */
[----:B------:R-:W-:Y:S01]  /*43e0*/  R2UR UR57, R0 ;  /* 0x00000000003972ca */ /* 0x000fe200000e0000 */
[----:B------:R-:W-:Y:S02]  /*43f0*/  UIADD3 UR5, UPT, UPT, URZ, -UR7, URZ ;  /* 0x80000007ff057290 */ /* 0x000fe4000fffe0ff */
[----:B------:R-:W-:Y:S02]  /*4400*/  UISETP.NE.AND UP3, UPT, UR46, 0x1, UPT ;  /* 0x000000012e00788c */ /* 0x000fe4000bf65270 */
[----:B------:R-:W-:-:S02]  /*4410*/  UIMAD UR5, UR5, UR38, URZ ;  /* 0x00000026050572a4 */ /* 0x000fc4000f8e02ff */
[----:B--2---:R-:W-:Y:S02]  /*4420*/  UISETP.NE.AND UP4, UPT, UR4, 0x1, UPT ;  /* 0x000000010400788c */ /* 0x004fe4000bf85270 */
[----:B------:R-:W-:Y:S02]  /*4430*/  UIMAD.WIDE.U32 UR6, UR7, UR5, UR6 ;  /* 0x00000005070672a5 */ /* 0x000fe4000f8e0006 */
[----:B------:R-:W-:Y:S02]  /*4440*/  UISETP.NE.AND UP0, UPT, UR41, URZ, UPT ;  /* 0x000000ff2900728c */ /* 0x000fe4000bf05270 */
[----:B------:R-:W-:-:S03]  /*4450*/  UISETP.NE.AND UP6, UPT, UR40, URZ, UPT ;  /* 0x000000ff2800728c */ /* 0x000fc6000bfc5270 */
[----:B---3--:R-:W-:-:S08]  /*4460*/  UMOV UR51, UR7 ;  /* 0x0000000700337c82 */ /* 0x008fd00008000000 */
.L_x_72:
[----:B------:R-:W-:Y:S04]  /*4470*/  SHF.L.U32 R3, R8, 0x1f, RZ ;  /* 0x0000001f08037819 */ /* 0x000fe800000006ff */
[----:B-1----:R-:W1:Y:S02]  /*4480*/  SYNCS.PHASECHK.TRANS64.TRYWAIT P0, [UR31+0xb0], R3 ;  /* 0x0000b003ff0075a7 */ /* 0x002e64000800111f */
[----:B-1----:R-:W-:Y:S05]  /*4490*/  @!P0 BRA `(.L_x_62) ;  /* 0x0000005c00f88947 */ /* 0x002fea0003800000 */
.L_x_153:
[----:B------:R-:W2:Y:S01]  /*44a0*/  LDS.128 R4, [UR31+0xf0] ;  /* 0x0000f01fff047984 */ /* 0x000ea20008000c00 */
[----:B------:R-:W-:Y:S01]  /*44b0*/  UISETP.GE.AND UP0, UPT, UR39, 0x1, UPT ;  /* 0x000000012700788c */ /* 0x000fe2000bf06270 */
[----:B------:R-:W-:Y:S01]  /*44c0*/  @!PT LDS RZ, [RZ] ;  /* 0x00000000fffff984 */ /* 0x000fe20000000800 */
[----:B------:R-:W-:Y:S01]  /*44d0*/  @!PT LDS RZ, [RZ] ;  /* 0x00000000fffff984 */ /* 0x000fe20000000800 */
[----:B------:R-:W-:Y:S01]  /*44e0*/  @!PT LDS RZ, [RZ] ;  /* 0x00000000fffff984 */ /* 0x000fe20000000800 */
[----:B------:R-:W-:Y:S01]  /*44f0*/  @!PT LDS RZ, [RZ] ;  /* 0x00000000fffff984 */ /* 0x000fe20000000800 */
[----:B------:R3:W-:Y:S06]  /*4500*/  MEMBAR.ALL.CTA ;  /* 0x0000000000007992 */ /* 0x0007ec0000008000 */
[----:B---3--:R-:W3:Y:S02]  /*4510*/  FENCE.VIEW.ASYNC.S ;  /* 0x00000000000073c6 */ /* 0x008ee40000000000 */
[----:B---3--:R-:W-:Y:S01]  /*4520*/  SYNCS.ARRIVE.TRANS64.RED.A1T0 RZ, [UR56], RZ ;  /* 0x000000ffffff79a7 */ /* 0x008fe20008100438 */
[----:B--2---:R-:W-:Y:S11]  /*4530*/  LOP3.LUT P0, RZ, R6, 0x1, RZ, 0xc0, !PT ;  /* 0x0000000106ff7812 */ /* 0x004ff6000780c0ff */
[----:B------:R-:W-:Y:S02]  /*4540*/  @!UPT UIADD3 URZ, UPT, UPT, URZ, URZ, URZ ;  /* 0x000000fffffff290 */ /* 0x000fe4000fffe0ff */
[----:B------:R-:W-:Y:S01]  /*4550*/  VOTEU.ANY UP3, P0 ;  /* 0x0000000000ff7886 */ /* 0x000fe20000060100 */
[----:B------:R-:W-:Y:S11]  /*4560*/  PLOP3.LUT P0, PT, PT, PT, UP3, 0x80, 0x8 ;  /* 0x000000000008781c */ /* 0x000ff60003f0f038 */
[----:B------:R-:W-:Y:S02]  /*4570*/  @!UPT UIADD3 URZ, UPT, UPT, URZ, URZ, URZ ;  /* 0x000000fffffff290 */ /* 0x000fe4000fffe0ff */
[----:B-1----:R-:W-:Y:S02]  /*4580*/  @P0 MOV R3, R4 ;  /* 0x0000000400030202 */ /* 0x002fe40000000f00 */
[----:B------:R-:W-:Y:S02]  /*4590*/  @P0 LOP3.LUT R0, R5, 0xffff, RZ, 0xc0, !PT ;  /* 0x0000ffff05000812 */ /* 0x000fe400078ec0ff */
[----:B------:R-:W-:Y:S02]  /*45a0*/  @P0 R2UR UR5, R3 ;  /* 0x00000000030502ca */ /* 0x000fe400000e0000 */
[----:B------:R-:W-:Y:S11]  /*45b0*/  @P0 R2UR UR4, R0 ;  /* 0x00000000000402ca */ /* 0x000ff600000e0000 */
[----:B------:R-:W-:Y:S02]  /*45c0*/  @UP3 UMOV UR15, UR5 ;  /* 0x00000005000f3c82 */ /* 0x000fe40008000000 */
[----:B------:R-:W-:Y:S01]  /*45d0*/  @UP3 UMOV UR14, UR4 ;  /* 0x00000004000e3c82 */ /* 0x000fe20008000000 */
[----:B------:R-:W-:Y:S05]  /*45e0*/  BRA.U !UP0, `(.L_x_63) ;  /* 0x0000000108c07547 */ /* 0x000fea000b800000 */
[----:B------:R-:W-:Y:S02]  /*45f0*/  UIMAD.WIDE.U32 UR8, UR14, UR47, URZ ;  /* 0x0000002f0e0872a5 */ /* 0x000fe4000f8e00ff */
[----:B------:R-:W-:Y:S02]  /*4600*/  UP2UR UR16, UPR, URZ, 0x4 ;  /* 0x00000004ff107883 */ /* 0x000fe40008000000 */
[----:B------:R-:W-:Y:S02]  /*4610*/  UISETP.NE.AND UP2, UPT, UR46, 0x1, UPT ;  /* 0x000000012e00788c */ /* 0x000fe4000bf45270 */
[----:B------:R-:W-:Y:S02]  /*4620*/  UIMAD.WIDE.U32 UR10, UR15, UR44, URZ ;  /* 0x0000002c0f0a72a5 */ /* 0x000fe4000f8e00ff */
[----:B------:R-:W-:Y:S02]  /*4630*/  USEL UR4, UR48, UR52, !UP2 ;  /* 0x0000003430047287 */ /* 0x000fe4000d000000 */
[----:B------:R-:W-:Y:S02]  /*4640*/  UISETP.NE.AND UP0, UPT, UR30, 0x1, UPT ;  /* 0x000000011e00788c */ /* 0x000fe4000bf05270 */
[----:B------:R-:W-:Y:S02]  /*4650*/  UP2UR UR21, UPR, URZ, 0x2 ;  /* 0x00000002ff157883 */ /* 0x000fe40008000000 */
[----:B------:R-:W-:Y:S02]  /*4660*/  UISETP.NE.AND UP1, UPT, UR39, 0x1, UPT ;  /* 0x000000012700788c */ /* 0x000fe4000bf25270 */
[----:B------:R-:W-:Y:S02]  /*4670*/  UIMAD.WIDE.U32 UR12, UR4, UR22, URZ ;  /* 0x00000016040c72a5 */ /* 0x000fe4000f8e00ff */
[----:B------:R-:W-:Y:S01]  /*4680*/  USEL UR7, UR50, UR53, !UP0 ;  /* 0x0000003532077287 */ /* 0x000fe2000c000000 */
[----:B------:R-:W-:Y:S02]  /*4690*/  UMOV UR5, UR9 ;  /* 0x0000000900057c82 */ /* 0x000fe40008000000 */
[----:B------:R-:W-:Y:S02]  /*46a0*/  USHF.R.U32.HI UR6, URZ, UR64, UR5 ;  /* 0x00000040ff067299 */ /* 0x000fe40008011605 */
[----:B------:R-:W-:Y:S02]  /*46b0*/  UIMAD.WIDE.U32 UR18, UR7, UR22, URZ ;  /* 0x00000016071272a5 */ /* 0x000fe4000f8e00ff */
[----:B------:R-:W-:Y:S02]  /*46c0*/  USEL UR6, UR14, UR6, !UP2 ;  /* 0x000000060e067287 */ /* 0x000fe4000d000000 */
[----:B------:R-:W-:Y:S01]  /*46d0*/  UISETP.NE.AND UP2, UPT, UR16, URZ, UPT ;  /* 0x000000ff1000728c */ /* 0x000fe2000bf45270 */
[----:B------:R-:W-:Y:S01]  /*46e0*/  UMOV UR5, UR11 ;  /* 0x0000000b00057c82 */ /* 0x000fe20008000000 */
[----:B------:R-:W-:Y:S02]  /*46f0*/  UIMAD.WIDE.U32 UR10, UR6, UR22, URZ ;  /* 0x00000016060a72a5 */ /* 0x000fe4000f8e00ff */
[----:B------:R-:W-:Y:S03]  /*4700*/  USHF.R.U32.HI UR8, URZ, UR45, UR5 ;  /* 0x0000002dff087299 */ /* 0x000fe60008011605 */
[----:B------:R-:W-:Y:S02]  /*4710*/  UMOV UR5, UR13 ;  /* 0x0000000d00057c82 */ /* 0x000fe40008000000 */
[----:B------:R-:W-:Y:S03]  /*4720*/  @UP1 USHF.R.U32.HI UR4, URZ, UR23, UR5 ;  /* 0x00000017ff041299 */ /* 0x000fe60008011605 */
[----:B------:R-:W-:Y:S01]  /*4730*/  UMOV UR5, UR19 ;  /* 0x0000001300057c82 */ /* 0x000fe20008000000 */
[----:B------:R-:W-:Y:S02]  /*4740*/  UIMAD UR4, UR39, UR4, URZ ;  /* 0x00000004270472a4 */ /* 0x000fe4000f8e02ff */
[----:B------:R-:W-:Y:S02]  /*4750*/  @UP1 USHF.R.U32.HI UR7, URZ, UR23, UR5 ;  /* 0x00000017ff071299 */ /* 0x000fe40008011605 */
[----:B------:R-:W-:Y:S02]  /*4760*/  USEL UR5, UR15, UR8, !UP0 ;  /* 0x000000080f057287 */ /* 0x000fe4000c000000 */
[----:B------:R-:W-:Y:S02]  /*4770*/  UIMAD UR8, UR39, UR7, URZ ;  /* 0x00000007270872a4 */ /* 0x000fe4000f8e02ff */
[----:B------:R-:W-:Y:S03]  /*4780*/  UISETP.GE.AND UP0, UPT, UR6, UR4, UPT ;  /* 0x000000040600728c */ /* 0x000fe6000bf06270 */
[----:B------:R-:W-:Y:S01]  /*4790*/  UMOV UR4, UR11 ;  /* 0x0000000b00047c82 */ /* 0x000fe20008000000 */
[----:B------:R-:W-:Y:S02]  /*47a0*/  UISETP.GE.OR UP0, UPT, UR5, UR8, UP0 ;  /* 0x000000080500728c */ /* 0x000fe40008706670 */
[----:B------:R-:W-:Y:S02]  /*47b0*/  USHF.R.U32.HI UR4, URZ, UR23, UR4 ;  /* 0x00000017ff047299 */ /* 0x000fe40008011604 */
[----:B------:R-:W-:Y:S02]  /*47c0*/  UIMAD.WIDE.U32 UR8, UR5, UR22, URZ ;  /* 0x00000016050872a5 */ /* 0x000fe4000f8e00ff */
[----:B------:R-:W-:Y:S04]  /*47d0*/  USEL UR10, UR6, UR4, !UP1 ;  /* 0x00000004060a7287 */ /* 0x000fe8000c800000 */
[----:B------:R-:W-:Y:S01]  /*47e0*/  UIADD3 UR11, UPT, UPT, -UR10, URZ, URZ ;  /* 0x000000ff0a0b7290 */ /* 0x000fe2000fffe1ff */
[----:B------:R-:W-:Y:S02]  /*47f0*/  @!UP0 UMOV UR4, UR9 ;  /* 0x0000000900048c82 */ /* 0x000fe40008000000 */
[----:B------:R-:W-:Y:S02]  /*4800*/  @!UP0 USHF.R.U32.HI UR4, URZ, UR23, UR4 ;  /* 0x00000017ff048299 */ /* 0x000fe40008011604 */
[----:B------:R-:W-:Y:S02]  /*4810*/  UIMAD UR8, UR39, UR11, UR6 ;  /* 0x0000000b270872a4 */ /* 0x000fe4000f8e0206 */
[----:B------:R-:W-:Y:S02]  /*4820*/  @!UP0 USEL UR4, UR5, UR4, !UP1 ;  /* 0x0000000405048287 */ /* 0x000fe4000c800000 */
[----:B------:R-:W-:Y:S02]  /*4830*/  UISETP.NE.AND UP1, UPT, UR21, URZ, UPT ;  /* 0x000000ff1500728c */ /* 0x000fe4000bf25270 */
[----:B------:R-:W-:Y:S02]  /*4840*/  @!UP0 UIMAD UR8, UR7, UR8, UR4 ;  /* 0x00000008070882a4 */ /* 0x000fe4000f8e0204 */
[----:B------:R-:W-:Y:S02]  /*4850*/  @!UP0 UIADD3 UR9, UPT, UPT, UR10, -UR4, URZ ;  /* 0x800000040a098290 */ /* 0x000fe4000fffe0ff */
[----:B------:R-:W-:Y:S02]  /*4860*/  UIADD3 UR4, UPT, UPT, -UR5, URZ, URZ ;  /* 0x000000ff05047290 */ /* 0x000fe4000fffe1ff */
[----:B------:R-:W-:Y:S02]  /*4870*/  UIADD3 UR7, UPT, UPT, -UR6, URZ, URZ ;  /* 0x000000ff06077290 */ /* 0x000fe4000fffe1ff */
[----:B------:R-:W-:Y:S02]  /*4880*/  @!UP0 UIMAD UR6, UR9, UR39, UR5 ;  /* 0x00000027090682a4 */ /* 0x000fe4000f8e0205 */
[----:B------:R-:W-:Y:S02]  /*4890*/  UIMAD UR15, UR30, UR4, UR15 ;  /* 0x000000041e0f72a4 */ /* 0x000fe4000f8e020f */
[----:B------:R-:W-:Y:S01]  /*48a0*/  UIMAD UR4, UR46, UR7, UR14 ;  /* 0x000000072e0472a4 */ /* 0x000fe2000f8e020e */
[----:B------:R-:W-:Y:S02]  /*48b0*/  @!UP0 UMOV UR5, UR8 ;  /* 0x0000000800058c82 */ /* 0x000fe40008000000 */
[----:B------:R-:W-:Y:S02]  /*48c0*/  UIMAD UR15, UR5, UR30, UR15 ;  /* 0x0000001e050f72a4 */ /* 0x000fe4000f8e020f */
[----:B------:R-:W-:Y:S11]  /*48d0*/  UIMAD UR14, UR6, UR46, UR4 ;  /* 0x0000002e060e72a4 */ /* 0x000ff6000f8e0204 */
[----:B------:R-:W-:Y:S01]  /*48e0*/  @!UPT UIADD3 URZ, UPT, UPT, URZ, URZ, URZ ;  /* 0x000000fffffff290 */ /* 0x000fe2000fffe0ff */
.L_x_63:
[----:B------:R-:W1:Y:S01]  /*48f0*/  @!UP4 LDCU.128 UR8, c[0x0][0xb10] ;  /* 0x00016200ff08c7ac */ /* 0x000e620008000c00 */
[----:B------:R-:W-:Y:S04]  /*4900*/  MOV R0, UR20 ;  /* 0x0000001400007c02 */ /* 0x000fe80008000f00 */
[----:B------:R-:W-:Y:S01]  /*4910*/  IABS R0, R0 ;  /* 0x0000000000007213 */ /* 0x000fe20000000000 */
[----:B------:R-:W2:Y:S01]  /*4920*/  @!UP4 LDCU UR5, c[0x0][0xb0c] ;  /* 0x00016180ff05c7ac */ /* 0x000ea20008000800 */
[----:B------:R-:W3:Y:S01]  /*4930*/  @!UP4 LDCU UR4, c[0x0][0xb20] ;  /* 0x00016400ff04c7ac */ /* 0x000ee20008000800 */
[----:B-1----:R-:W-:Y:S04]  /*4940*/  UIMAD.WIDE.U32 UR6, UR15, UR8, URZ ;  /* 0x000000080f0672a5 */ /* 0x002fe8000f8e00ff */
[----:B------:R-:W-:Y:S02]  /*4950*/  @!UP4 USHF.R.U32.HI UR7, URZ, UR9, UR7 ;  /* 0x00000009ff07c299 */ /* 0x000fe40008011607 */
[----:B------:R-:W-:Y:S02]  /*4960*/  UIMAD.WIDE.U32 UR8, UR14, UR11, URZ ;  /* 0x0000000b0e0872a5 */ /* 0x000fe4000f8e00ff */
[----:B--2---:R-:W-:Y:S04]  /*4970*/  @!UP4 UISETP.NE.AND UP0, UPT, UR5, 0x1, UPT ;  /* 0x000000010500c88c */ /* 0x004fe8000bf05270 */
[----:B------:R-:W-:Y:S02]  /*4980*/  @!UP4 USEL UR7, UR15, UR7, !UP0 ;  /* 0x000000070f07c287 */ /* 0x000fe4000c000000 */
[----:B------:R-:W-:Y:S01]  /*4990*/  @!UP4 UISETP.NE.AND UP0, UPT, UR10, 0x1, UPT ;  /* 0x000000010a00c88c */ /* 0x000fe2000bf05270 */
[----:B------:R-:W-:Y:S02]  /*49a0*/  @!UP4 UMOV UR6, UR9 ;  /* 0x000000090006cc82 */ /* 0x000fe40008000000 */
[----:B---3--:R-:W-:Y:S04]  /*49b0*/  @!UP4 USHF.R.U32.HI UR6, URZ, UR4, UR6 ;  /* 0x00000004ff06c299 */ /* 0x008fe80008011606 */
[----:B------:R-:W-:Y:S04]  /*49c0*/  @!UP4 USEL UR6, UR14, UR6, !UP0 ;  /* 0x000000060e06c287 */ /* 0x000fe8000c000000 */
[----:B------:R-:W-:Y:S02]  /*49d0*/  @!UP4 UIADD3 UR4, UPT, UPT, -UR7, UR6, URZ ;  /* 0x000000060704c290 */ /* 0x000fe4000fffe1ff */
[----:B------:R-:W-:Y:S02]  /*49e0*/  @!UP4 UIADD3 UR6, UPT, UPT, UR7, -UR6, URZ ;  /* 0x800000060706c290 */ /* 0x000fe4000fffe0ff */
[----:B------:R-:W-:Y:S02]  /*49f0*/  @!UP4 UIMAD UR15, UR4, UR5, UR15 ;  /* 0x00000005040fc2a4 */ /* 0x000fe4000f8e020f */
[----:B------:R-:W-:Y:S01]  /*4a00*/  @!UP4 UIMAD UR14, UR6, UR10, UR14 ;  /* 0x0000000a060ec2a4 */ /* 0x000fe2000f8e020e */
[----:B------:R-:W-:Y:S11]  /*4a10*/  BRA.U UP2, `(.L_x_64) ;  /* 0x0000000102107547 */ /* 0x000ff6000b800000 */
[----:B------:R-:W-:Y:S04]  /*4a20*/  MOV R3, UR63 ;  /* 0x0000003f00037c02 */ /* 0x000fe80008000f00 */
[----:B------:R-:W-:Y:S04]  /*4a30*/  SHF.L.U32 R12, R3, 0x1f, RZ ;  /* 0x0000001f030c7819 */ /* 0x000fe800000006ff */
[----:B------:R-:W1:Y:S02]  /*4a40*/  SYNCS.PHASECHK.TRANS64.TRYWAIT P1, [UR31+0xa8], R12 ;  /* 0x0000a80cff0075a7 */ /* 0x000e64000802111f */
[----:B-1----:R-:W-:Y:S05]  /*4a50*/  @!P1 BRA `(.L_x_65) ;  /* 0x0000005800a09947 */ /* 0x002fea0003800000 */
.L_x_64:
[----:B------:R-:W-:Y:S01]  /*4a60*/  UISETP.NE.AND UP2, UPT, UR41, URZ, UPT ;  /* 0x000000ff2900728c */ /* 0x000fe2000bf45270 */
[----:B------:R-:W-:Y:S01]  /*4a70*/  R2UR UR4, R0 ;  /* 0x00000000000472ca */ /* 0x000fe200000e0000 */
[----:B------:R-:W-:Y:S01]  /*4a80*/  USHF.L.U32 UR35, UR24, 0x7, URZ ;  /* 0x0000000718237899 */ /* 0x000fe200080006ff */
[----:B------:R-:W-:Y:S05]  /*4a90*/  IMAD.U32 R0, RZ, RZ, UR41 ;  /* 0x00000029ff007e24 */ /* 0x000fea000f8e00ff */
[----:B------:R-:W-:Y:S04]  /*4aa0*/  IABS R9, R0 ;  /* 0x0000000000097213 */ /* 0x000fe80000000000 */
[----:B------:R-:W2:Y:S02]  /*4ab0*/  I2F.RP R16, R9 ;  /* 0x0000000900107306 */ /* 0x000ea40000209400 */
[----:B------:R-:W-:Y:S07]  /*4ac0*/  UIMAD.WIDE.U32 UR6, UR51, UR4, URZ ;  /* 0x00000004330672a5 */ /* 0x000fee000f8e00ff */
[----:B------:R-:W-:Y:S02]  /*4ad0*/  UMOV UR36, UR7 ;  /* 0x0000000700247c82 */ /* 0x000fe40008000000 */
[----:B------:R-:W-:Y:S04]  /*4ae0*/  UIMAD UR4, UR36, UR57, UR4 ;  /* 0x00000039240472a4 */ /* 0x000fe8000f8e0204 */
[----:B------:R-:W-:Y:S01]  /*4af0*/  UISETP.GT.U32.AND UP0, UPT, UR38, UR4, UPT ;  /* 0x000000042600728c */ /* 0x000fe2000bf04070 */
[----:B--2---:R-:W2:Y:S10]  /*4b00*/  MUFU.RCP R0, R16 ;  /* 0x0000001000007308 */ /* 0x004eb40000001000 */
[----:B------:R-:W-:Y:S02]  /*4b10*/  @!UP0 UIADD3 UR4, UPT, UPT, UR4, -UR38, URZ ;  /* 0x8000002604048290 */ /* 0x000fe4000fffe0ff */
[----:B------:R-:W-:Y:S02]  /*4b20*/  @!UP0 UIADD3 UR36, UPT, UPT, UR36, 0x1, URZ ;  /* 0x0000000124248890 */ /* 0x000fe4000fffe0ff */
[----:B------:R-:W-:Y:S02]  /*4b30*/  UISETP.GE.U32.AND UP0, UPT, UR4, UR38, UPT ;  /* 0x000000260400728c */ /* 0x000fe4000bf06070 */
[----:B------:R-:W-:Y:S01]  /*4b40*/  ULOP3.LUT UR4, UR20, UR40, URZ, 0x3c, !UPT ;  /* 0x0000002814047292 */ /* 0x000fe2000f8e3cff */
[----:B--2---:R-:W-:Y:S04]  /*4b50*/  VIADD R11, R0, 0xffffffe ;  /* 0x0ffffffe000b7836 */ /* 0x004fe80000000000 */
[----:B------:R-:W1:Y:S04]  /*4b60*/  F2I.FTZ.U32.TRUNC.NTZ R13, R11 ;  /* 0x0000000b000d7305 */ /* 0x000e68000021f000 */
[----:B------:R-:W-:Y:S02]  /*4b70*/  @UP0 UIADD3 UR36, UPT, UPT, UR36, 0x1, URZ ;  /* 0x0000000124240890 */ /* 0x000fe4000fffe0ff */
[----:B------:R-:W-:Y:S01]  /*4b80*/  UISETP.GE.AND UP0, UPT, UR4, URZ, UPT ;  /* 0x000000ff0400728c */ /* 0x000fe2000bf06270 */
[--C-:B-1----:R-:W-:Y:S10]  /*4b90*/  IMAD.MOV R12, RZ, RZ, -R13.reuse ;  /* 0x000000ffff0c7224 */ /* 0x102ff400078e0a0d */
[----:B------:R-:W-:Y:S02]  /*4ba0*/  @!UP0 UIADD3 UR36, UPT, UPT, -UR36, URZ, URZ ;  /* 0x000000ff24248290 */ /* 0x000fe4000fffe1ff */
[----:B------:R-:W-:Y:S01]  /*4bb0*/  @!UP6 ULOP3.LUT UR36, URZ, UR40, URZ, 0x33, !UPT ;  /* 0x00000028ff24e292 */ /* 0x000fe2000f8e33ff */
[----:B------:R-:W-:Y:S02]  /*4bc0*/  IMAD R3, R12, R9, RZ ;  /* 0x000000090c037224 */ /* 0x000fe400078e02ff */
[----:B------:R-:W-:Y:S01]  /*4bd0*/  IMAD.MOV.U32 R12, RZ, RZ, RZ ;  /* 0x000000ffff0c7224 */ /* 0x000fe200078e00ff */
[----:B------:R-:W-:Y:S02]  /*4be0*/  ULOP3.LUT UR4, UR36, UR41, URZ, 0x3c, !UPT ;  /* 0x0000002924047292 */ /* 0x000fe4000f8e3cff */
[----:B------:R-:W-:Y:S01]  /*4bf0*/  MOV R0, UR36 ;  /* 0x0000002400007c02 */ /* 0x000fe20008000f00 */
[----:B------:R-:W-:Y:S01]  /*4c00*/  IMAD.HI.U32 R13, R13, R3, R12 ;  /* 0x000000030d0d7227 */ /* 0x000fe200078e000c */
[----:B------:R-:W-:Y:S02]  /*4c10*/  UISETP.GE.AND UP0, UPT, UR4, URZ, UPT ;  /* 0x000000ff0400728c */ /* 0x000fe4000bf06270 */
[----:B------:R-:W-:Y:S01]  /*4c20*/  IABS R0, R0 ;  /* 0x0000000000007213 */ /* 0x000fe20000000000 */
[----:B------:R-:W-:Y:S04]  /*4c30*/  UIADD3 UR4, UPT, UPT, -UR36, URZ, URZ ;  /* 0x000000ff24047290 */ /* 0x000fe8000fffe1ff */
[----:B------:R-:W-:Y:S01]  /*4c40*/  IMAD.HI.U32 R13, R13, R0, RZ ;  /* 0x000000000d0d7227 */ /* 0x000fe200078e00ff */
[----:B------:R-:W-:Y:S03]  /*4c50*/  UIMAD UR4, UR40, UR4, UR20 ;  /* 0x00000004280472a4 */ /* 0x000fe6000f8e0214 */
[----:B------:R-:W-:Y:S01]  /*4c60*/  IMAD.MOV R3, RZ, RZ, -R13 ;  /* 0x000000ffff037224 */ /* 0x000fe200078e0a0d */
[----:B------:R-:W-:Y:S03]  /*4c70*/  USHF.L.U32 UR34, UR4, 0x7, URZ ;  /* 0x0000000704227899 */ /* 0x000fe600080006ff */
[C---:B------:R-:W-:Y:S05]  /*4c80*/  IMAD R0, R9.reuse, R3, R0 ;  /* 0x0000000309007224 */ /* 0x040fea00078e0200 */
[----:B------:R-:W-:Y:S11]  /*4c90*/  ISETP.GT.U32.AND P1, PT, R9, R0, PT ;  /* 0x000000000900720c */ /* 0x000ff60003f24070 */
[----:B------:R-:W-:Y:S02]  /*4ca0*/  @!UPT UIADD3 URZ, UPT, UPT, URZ, URZ, URZ ;  /* 0x000000fffffff290 */ /* 0x000fe4000fffe0ff */
[-C--:B------:R-:W-:Y:S01]  /*4cb0*/  @!P1 IADD3 R0, PT, PT, R0, -R9.reuse, RZ ;  /* 0x8000000900009210 */ /* 0x080fe20007ffe0ff */
[----:B------:R-:W-:Y:S01]  /*4cc0*/  @!P1 VIADD R13, R13, 0x1 ;  /* 0x000000010d0d9836 */ /* 0x000fe20000000000 */
[----:B------:R-:W-:Y:S02]  /*4cd0*/  ISETP.NE.U32.AND P1, PT, RZ, UR42, PT ;  /* 0x0000002aff007c0c */ /* 0x000fe4000bf25070 */
[----:B------:R-:W-:Y:S02]  /*4ce0*/  ISETP.GE.U32.AND P2, PT, R0, R9, PT ;  /* 0x000000090000720c */ /* 0x000fe40003f46070 */
[----:B------:R-:W-:Y:S02]  /*4cf0*/  ISETP.NE.AND.EX P1, PT, RZ, UR43, PT, P1 ;  /* 0x0000002bff007c0c */ /* 0x000fe4000bf25310 */
[----:B------:R-:W-:Y:S09]  /*4d00*/  SHF.L.U32 R9, R10, 0x1f, RZ ;  /* 0x0000001f0a097819 */ /* 0x000ff200000006ff */
[----:B------:R-:W-:Y:S04]  /*4d10*/  @P2 IADD3 R13, PT, PT, R13, 0x1, RZ ;  /* 0x000000010d0d2810 */ /* 0x000fe80007ffe0ff */
[----:B------:R-:W-:Y:S11]  /*4d20*/  R2UR UR37, R13 ;  /* 0x000000000d2572ca */ /* 0x000ff600000e0000 */
[----:B------:R-:W-:Y:S02]  /*4d30*/  @!UPT UIADD3 URZ, UPT, UPT, URZ, URZ, URZ ;  /* 0x000000fffffff290 */ /* 0x000fe4000fffe0ff */
[----:B------:R-:W-:Y:S02]  /*4d40*/  @!UP0 UIADD3 UR37, UPT, UPT, -UR37, URZ, URZ ;  /* 0x000000ff25258290 */ /* 0x000fe4000fffe1ff */
[----:B------:R-:W-:Y:S04]  /*4d50*/  @!UP2 ULOP3.LUT UR37, URZ, UR41, URZ, 0x33, !UPT ;  /* 0x00000029ff25a292 */ /* 0x000fe8000f8e33ff */
[----:B------:R-:W-:Y:S04]  /*4d60*/  UIADD3 UR5, UPT, UPT, -UR37, URZ, URZ ;  /* 0x000000ff25057290 */ /* 0x000fe8000fffe1ff */
[----:B------:R-:W-:Y:S01]  /*4d70*/  UIMAD UR36, UR41, UR5, UR36 ;  /* 0x00000005292472a4 */ /* 0x000fe2000f8e0224 */
[----:B------:R-:W-:Y:S11]  /*4d80*/  BRA.U !UP5, `(.L_x_66) ;  /* 0x000000010d387547 */ /* 0x000ff6000b800000 */
[----:B------:R-:W-:Y:S01]  /*4d90*/  UISETP.NE.AND UP1, UPT, UR62, URZ, UPT ;  /* 0x000000ff3e00728c */ /* 0x000fe2000bf25270 */
[----:B------:R-:W-:Y:S01]  /*4da0*/  HFMA2 R0, -RZ, RZ, 0, 5.9604644775390625e-08 ;  /* 0x00000001ff007431 */ /* 0x000fe200000001ff */
[----:B------:R-:W1:Y:S01]  /*4db0*/  LDCU.64 UR8, c[0x0][0x358] ;  /* 0x00006b00ff0877ac */ /* 0x000e620008000a00 */
[----:B------:R-:W-:Y:S03]  /*4dc0*/  IMAD.MOV.U32 R89, RZ, RZ, 0x1 ;  /* 0x00000001ff597424 */ /* 0x000fe600078e00ff */
[----:B------:R-:W-:Y:S05]  /*4dd0*/  PLOP3.LUT P2, PT, PT, PT, UP1, 0x80, 0x8 ;  /* 0x000000000008781c */ /* 0x000fea0003f4f018 */
[----:B------:R-:W2:Y:S01]  /*4de0*/  @UP1 LDCU.64 UR4, c[0x0][0x888] ;  /* 0x00011100ff0417ac */ /* 0x000ea20008000a00 */
[----:B------:R-:W-:Y:S07]  /*4df0*/  @UP1 UIMAD UR6, UR49, UR42, URZ ;  /* 0x0000002a310612a4 */ /* 0x000fee000f8e02ff */
[----:B------:R-:W-:Y:S01]  /*4e00*/  @!P2 PRMT R89, R0, 0x7610, R89 ;  /* 0x000076100059a816 */ /* 0x000fe20000000059 */
[----:B--2---:R-:W-:Y:S06]  /*4e10*/  @UP1 UIMAD.WIDE UR4, UR6, 0x4, UR4 ;  /* 0x00000004060418a5 */ /* 0x004fec000f8e0204 */
[----:B------:R-:W-:Y:S01]  /*4e20*/  IMAD.U32 R12, RZ, RZ, UR4 ;  /* 0x00000004ff0c7e24 */ /* 0x000fe2000f8e00ff */
[----:B------:R-:W-:Y:S04]  /*4e30*/  MOV R13, UR5 ;  /* 0x00000005000d7c02 */ /* 0x000fe80008000f00 */
[----:B------:R-:W2:Y:S01]  /*4e40*/  @!UP1 LDCU UR4, c[0x0][0x880] ;  /* 0x00011000ff0497ac */ /* 0x000ea20008000800 */
[----:B-1---5:R1:W5:Y:S02]  /*4e50*/  @P2 LDG.E R41, desc[UR8][R12.64] ;  /* 0x000000080c292981 */ /* 0x022364000c1e1900 */
[----:B-12---:R-:W-:Y:S07]  /*4e60*/  @!P2 IMAD.U32 R41, RZ, RZ, UR4 ;  /* 0x00000004ff29ae24 */ /* 0x006fee000f8e00ff */
.L_x_66:
[----:B-----5:R-:W-:Y:S01]  /*4e70*/  @!P1 FSETP.EQ.AND P3, PT, R41, RZ, PT ;  /* 0x000000ff2900920b */ /* 0x020fe20003f62000 */
[----:B------:R-:W-:Y:S01]  /*4e80*/  @!UPT UIADD3 URZ, UPT, UPT, URZ, URZ, URZ ;  /* 0x000000fffffff290 */ /* 0x000fe2000fffe0ff */
[----:B------:R-:W-:Y:S11]  /*4e90*/  @!P1 BRA `(.L_x_67) ;  /* 0x0000000000149947 */ /* 0x000ff60003800000 */
[----:B------:R-:W-:Y:S02]  /*4ea0*/  LOP3.LUT P1, RZ, R89, 0xff, RZ, 0xc0, !PT ;  /* 0x000000ff59ff7812 */ /* 0x000fe4000782c0ff */
[----:B------:R-:W-:Y:S04]  /*4eb0*/  PLOP3.LUT P3, PT, PT, PT, UP1, 0x80, 0x8 ;  /* 0x000000000008781c */ /* 0x000fe80003f6f018 */
[----:B------:R-:W-:Y:S07]  /*4ec0*/  PLOP3.LUT P3, PT, P3, PT, PT, 0x8, 0x80 ;  /* 0x000000000080781c */ /* 0x000fee0001f6e170 */
[----:B------:R-:W-:Y:S11]  /*4ed0*/  @P1 FSETP.EQ.AND P3, PT, R41, RZ, PT ;  /* 0x000000ff2900120b */ /* 0x000ff60003f62000 */
[----:B------:R-:W-:Y:S02]  /*4ee0*/  @!UPT UIADD3 URZ, UPT, UPT, URZ, URZ, URZ ;  /* 0x000000fffffff290 */ /* 0x000fe4000fffe0ff */
.L_x_67:
[----:B------:R-:W1:Y:S01]  /*4ef0*/  SYNCS.PHASECHK.TRANS64.TRYWAIT P1, [UR31+0x80], R9 ;  /* 0x00008009ff0075a7 */ /* 0x000e62000802111f */
[----:B------:R-:W-:Y:S04]  /*4f00*/  ELECT P2, URZ, PT ;  /* 0x0000000000ff782f */ /* 0x000fe80003840000 */
[----:B------:R-:W-:Y:S01]  /*4f10*/  PLOP3.LUT P2, PT, P3, P2, PT, 0xf2, 0x2f ;  /* 0x00000000002f781c */ /* 0x000fe20001f45e72 */
[----:B------:R-:W-:Y:S01]  /*4f20*/  @!UPT UIADD3 URZ, UPT, UPT, URZ, URZ, URZ ;  /* 0x000000fffffff290 */ /* 0x000fe2000fffe0ff */
[----:B-1----:R-:W-:Y:S11]  /*4f30*/  @!P1 BRA `(.L_x_68) ;  /* 0x0000005400809947 */ /* 0x002ff60003800000 */
.L_x_156:
[----:B------:R-:W-:Y:S01]  /*4f40*/  @!P2 IADD3 R3, P1, PT, R14, 0x580, RZ ;  /* 0x000005800e03a810 */ /* 0x000fe20007f3e0ff */
[----:B------:R-:W-:Y:S01]  /*4f50*/  VOTEU.ALL UP0, P2 ;  /* 0x0000000000ff7886 */ /* 0x000fe20001000000 */
[----:B------:R-:W-:Y:S01]  /*4f60*/  UMOV UR6, 0x0 ;  /* 0x0000000000067882 */ /* 0x000fe20000000000 */
[----:B------:R-:W-:Y:S01]  /*4f70*/  UMOV UR7, 0x10000000 ;  /* 0x1000000000077882 */ /* 0x000fe20000000000 */
[----:B------:R-:W-:Y:S01]  /*4f80*/  @!P2 R2UR UR5, R3 ;  /* 0x000000000305a2ca */ /* 0x000fe200000e0000 */
[----:B-1----:R-:W-:Y:S01]  /*4f90*/  @!P2 IMAD.X R0, RZ, RZ, R15, P1 ;  /* 0x000000ffff00a224 */ /* 0x002fe200008e060f */
[----:B------:R-:W-:Y:S01]  /*4fa0*/  @!UP0 UIADD3 UR32, UPT, UPT, UR31, 0x200, URZ ;  /* 0x000002001f208890 */ /* 0x000fe2000fffe0ff */
[----:B------:R-:W-:Y:S03]  /*4fb0*/  VOTEU.ALL UP0, P2 ;  /* 0x0000000000ff7886 */ /* 0x000fe60001000000 */
[----:B------:R-:W-:Y:S01]  /*4fc0*/  @!P2 R2UR UR4, R0 ;  /* 0x000000000004a2ca */ /* 0x000fe200000e0000 */
[----:B------:R-:W-:Y:S06]  /*4fd0*/  @!P2 IMAD.MOV.U32 R0, RZ, RZ, 0x2000 ;  /* 0x00002000ff00a424 */ /* 0x000fec00078e00ff */
[----:B------:R-:W-:Y:S06]  /*4fe0*/  IMAD.U32 R12, RZ, RZ, UR5 ;  /* 0x00000005ff0c7e24 */ /* 0x000fec000f8e00ff */
[----:B------:R-:W-:Y:S01]  /*4ff0*/  IMAD.U32 R13, RZ, RZ, UR4 ;  /* 0x00000004ff0d7e24 */ /* 0x000fe2000f8e00ff */
[----:B------:R-:W-:Y:S04]  /*5000*/  @!P2 R2UR UR4, R12 ;  /* 0x000000000c04a2ca */ /* 0x000fe800000e0000 */
[----:B------:R-:W-:Y:S11]  /*5010*/  @!P2 R2UR UR5, R13 ;  /* 0x000000000d05a2ca */ /* 0x000ff600000e0000 */
[----:B------:R-:W-:Y:S02]  /*5020*/  @!UPT UIADD3 URZ, UPT, UPT, URZ, URZ, URZ ;  /* 0x000000fffffff290 */ /* 0x000fe4000fffe0ff */
[----:B------:R1:W-:Y:S01]  /*5030*/  @!UP0 UTMALDG.4D [UR32], [UR4], desc[UR6] ;  /* 0x00000620040085b4 */ /* 0x0003e20008019000 */
[----:B------:R1:W-:Y:S01]  /*5040*/  @!P2 SYNCS.ARRIVE.TRANS64.RED.A0TR RZ, [UR31+0x60], R0 ;  /* 0x00006000ffffa9a7 */ /* 0x0003e2000830041f */
[----:B------:R-:W-:Y:S01]  /*5050*/  SYNCS.ARRIVE.TRANS64.RED.A1T0 RZ, [UR61], RZ ;  /* 0x000000ffffff79a7 */ /* 0x000fe2000810043d */
[----:B------:R-:W2:Y:S02]  /*5060*/  SYNCS.PHASECHK.TRANS64.TRYWAIT P1, [UR31+0x88], R9 ;  /* 0x00008809ff0075a7 */ /* 0x000ea4000802111f */
[----:B-12---:R-:W-:Y:S05]  /*5070*/  @!P1 BRA `(.L_x_69) ;  /* 0x0000005400489947 */ /* 0x006fea0003800000 */
.L_x_158:
[----:B------:R-:W-:Y:S01]  /*5080*/  @!P2 IADD3 R3, P1, PT, R14, 0x580, RZ ;  /* 0x000005800e03a810 */ /* 0x000fe20007f3e0ff */
[----:B------:R-:W-:Y:S01]  /*5090*/  VOTEU.ALL UP0, P2 ;  /* 0x0000000000ff7886 */ /* 0x000fe20001000000 */
[----:B------:R-:W-:Y:S01]  /*50a0*/  UMOV UR6, 0x0 ;  /* 0x0000000000067882 */ /* 0x000fe20000000000 */
[----:B------:R-:W-:Y:S01]  /*50b0*/  UMOV UR7, 0x10000000 ;  /* 0x1000000000077882 */ /* 0x000fe20000000000 */
[----:B------:R-:W-:Y:S01]  /*50c0*/  @!P2 R2UR UR5, R3 ;  /* 0x000000000305a2ca */ /* 0x000fe200000e0000 */
[----:B-1----:R-:W-:Y:S01]  /*50d0*/  @!P2 IMAD.X R0, RZ, RZ, R15, P1 ;  /* 0x000000ffff00a224 */ /* 0x002fe200008e060f */
[----:B------:R-:W-:Y:S02]  /*50e0*/  @!UP0 UIADD3 UR26, UPT, UPT, UR34, 0x20, URZ ;  /* 0x00000020221a8890 */ /* 0x000fe4000fffe0ff */
[----:B------:R-:W-:Y:S02]  /*50f0*/  @!UP0 UIADD3 UR24, UPT, UPT, UR31, 0x2200, URZ ;  /* 0x000022001f188890 */ /* 0x000fe4000fffe0ff */
[----:B------:R-:W-:Y:S01]  /*5100*/  @!P2 R2UR UR4, R0 ;  /* 0x000000000004a2ca */ /* 0x000fe200000e0000 */
[----:B------:R-:W-:Y:S01]  /*5110*/  VOTEU.ALL UP0, P2 ;  /* 0x0000000000ff7886 */ /* 0x000fe20001000000 */
[----:B------:R-:W-:Y:S01]  /*5120*/  @!P2 IMAD.MOV.U32 R0, RZ, RZ, 0x2000 ;  /* 0x00002000ff00a424 */ /* 0x000fe200078e00ff */
[----:B------:R-:W-:Y:S01]  /*5130*/  UMOV UR27, UR35 ;  /* 0x00000023001b7c82 */ /* 0x000fe20008000000 */
[----:B------:R-:W-:Y:S01]  /*5140*/  UMOV UR28, UR36 ;  /* 0x00000024001c7c82 */ /* 0x000fe20008000000 */
[----:B------:R-:W-:Y:S02]  /*5150*/  UMOV UR29, UR37 ;  /* 0x00000025001d7c82 */ /* 0x000fe40008000000 */
        /* <DEDUP_REMOVED lines=10> */
.L_x_160:
[----:B------:R-:W-:Y:S01]  /*5200*/  @!P2 IADD3 R3, P1, PT, R14, 0x580, RZ ;  /* 0x000005800e03a810 */ /* 0x000fe20007f3e0ff */
[----:B------:R-:W-:Y:S01]  /*5210*/  VOTEU.ALL UP0, P2 ;  /* 0x0000000000ff7886 */ /* 0x000fe20001000000 */
[----:B------:R-:W-:Y:S01]  /*5220*/  UMOV UR6, 0x0 ;  /* 0x0000000000067882 */ /* 0x000fe20000000000 */
[----:B------:R-:W-:Y:S01]  /*5230*/  UMOV UR7, 0x10000000 ;  /* 0x1000000000077882 */ /* 0x000fe20000000000 */
[----:B------:R-:W-:Y:S01]  /*5240*/  @!P2 R2UR UR5, R3 ;  /* 0x000000000305a2ca */ /* 0x000fe200000e0000 */
[----:B-1----:R-:W-:Y:S01]  /*5250*/  @!P2 IMAD.X R0, RZ, RZ, R15, P1 ;  /* 0x000000ffff00a224 */ /* 0x002fe200008e060f */
[----:B------:R-:W-:Y:S01]  /*5260*/  @!UP0 UIADD3 UR18, UPT, UPT, UR34, 0x40, URZ ;  /* 0x0000004022128890 */ /* 0x000fe2000fffe0ff */
[----:B------:R-:W-:Y:S01]  /*5270*/  @P0 SHF.R.U32.HI R4, RZ, 0x10, R5 ;  /* 0x00000010ff040819 */ /* 0x000fe20000011605 */
[----:B------:R-:W-:Y:S02]  /*5280*/  @!UP0 UIADD3 UR16, UPT, UPT, UR31, 0x4200, URZ ;  /* 0x000042001f108890 */ /* 0x000fe4000fffe0ff */
[----:B------:R-:W-:Y:S01]  /*5290*/  @!P2 R2UR UR4, R0 ;  /* 0x000000000004a2ca */ /* 0x000fe200000e0000 */
[----:B------:R-:W-:Y:S01]  /*52a0*/  VOTEU.ALL UP0, P2 ;  /* 0x0000000000ff7886 */ /* 0x000fe20001000000 */
[----:B------:R-:W-:Y:S01]  /*52b0*/  @!P2 IMAD.MOV.U32 R0, RZ, RZ, 0x2000 ;  /* 0x00002000ff00a424 */ /* 0x000fe200078e00ff */
[----:B------:R-:W-:Y:S01]  /*52c0*/  UMOV UR19, UR35 ;  /* 0x0000002300137c82 */ /* 0x000fe20008000000 */
[----:B------:R-:W-:Y:S01]  /*52d0*/  UMOV UR20, UR36 ;  /* 0x0000002400147c82 */ /* 0x000fe20008000000 */
[----:B------:R-:W-:Y:S01]  /*52e0*/  UMOV UR21, UR37 ;  /* 0x0000002500157c82 */ /* 0x000fe20008000000 */
[----:B------:R-:W-:Y:S01]  /*52f0*/  @P0 R2UR UR49, R4 ;  /* 0x00000000043102ca */ /* 0x000fe200000e0000 */
        /* <DEDUP_REMOVED lines=10> */
.L_x_162:
[----:B------:R-:W-:Y:S01]  /*53a0*/  @!P2 IADD3 R3, P0, PT, R14, 0x580, RZ ;  /* 0x000005800e03a810 */ /* 0x000fe20007f1e0ff */
[----:B------:R-:W-:Y:S01]  /*53b0*/  VOTEU.ALL UP0, P2 ;  /* 0x0000000000ff7886 */ /* 0x000fe20001000000 */
[----:B------:R-:W-:Y:S01]  /*53c0*/  UMOV UR6, 0x0 ;  /* 0x0000000000067882 */ /* 0x000fe20000000000 */
[----:B------:R-:W-:Y:S01]  /*53d0*/  UMOV UR7, 0x10000000 ;  /* 0x1000000000077882 */ /* 0x000fe20000000000 */
[----:B------:R-:W-:Y:S01]  /*53e0*/  @!P2 R2UR UR5, R3 ;  /* 0x000000000305a2ca */ /* 0x000fe200000e0000 */
[----:B-1----:R-:W-:Y:S01]  /*53f0*/  @!P2 IMAD.X R0, RZ, RZ, R15, P0 ;  /* 0x000000ffff00a224 */ /* 0x002fe200000e060f */
[----:B------:R-:W-:Y:S01]  /*5400*/  @!UP0 UIADD3 UR10, UPT, UPT, UR34, 0x60, URZ ;  /* 0x00000060220a8890 */ /* 0x000fe2000fffe0ff */
[----:B------:R-:W-:Y:S01]  /*5410*/  LOP3.LUT R10, R10, 0x1, RZ, 0x3c, !PT ;  /* 0x000000010a0a7812 */ /* 0x000fe200078e3cff */
[----:B------:R-:W-:Y:S01]  /*5420*/  @!UP0 UIADD3 UR8, UPT, UPT, UR31, 0x6200, URZ ;  /* 0x000062001f088890 */ /* 0x000fe2000fffe0ff */
[----:B------:R-:W-:Y:S01]  /*5430*/  LOP3.LUT R8, R8, 0x1, RZ, 0x3c, !PT ;  /* 0x0000000108087812 */ /* 0x000fe200078e3cff */
[----:B------:R-:W-:Y:S01]  /*5440*/  @!UP0 UIADD3 UR9, UPT, UPT, UR31, 0x78, URZ ;  /* 0x000000781f098890 */ /* 0x000fe2000fffe0ff */
[----:B------:R-:W-:Y:S01]  /*5450*/  @!P2 R2UR UR4, R0 ;  /* 0x000000000004a2ca */ /* 0x000fe200000e0000 */
[----:B------:R-:W-:Y:S01]  /*5460*/  VOTEU.ALL UP0, P2 ;  /* 0x0000000000ff7886 */ /* 0x000fe20001000000 */
[----:B------:R-:W-:Y:S01]  /*5470*/  UMOV UR11, UR35 ;  /* 0x00000023000b7c82 */ /* 0x000fe20008000000 */
[----:B------:R-:W-:Y:S01]  /*5480*/  UMOV UR12, UR36 ;  /* 0x00000024000c7c82 */ /* 0x000fe20008000000 */
[----:B------:R-:W-:Y:S01]  /*5490*/  UMOV UR13, UR37 ;  /* 0x00000025000d7c82 */ /* 0x000fe20008000000 */
[----:B------:R-:W-:Y:S01]  /*54a0*/  UIADD3 UR20, UPT, UPT, UR14, UR55, URZ ;  /* 0x000000370e147290 */ /* 0x000fe2000fffe0ff */
[----:B------:R-:W-:Y:S01]  /*54b0*/  IMAD.U32 R4, RZ, RZ, UR5 ;  /* 0x00000005ff047e24 */ /* 0x000fe2000f8e00ff */
[----:B------:R-:W-:Y:S02]  /*54c0*/  UIADD3 UR24, UPT, UPT, UR15, UR54, URZ ;  /* 0x000000360f187290 */ /* 0x000fe4000fffe0ff */
[----:B------:R-:W-:Y:S04]  /*54d0*/  UPLOP3.LUT UP2, UPT, UPT, UPT, UPT, 0x80, 0x8 ;  /* 0x000000000008789c */ /* 0x000fe80003f4f070 */
[----:B------:R-:W-:Y:S01]  /*54e0*/  IMAD.U32 R5, RZ, RZ, UR4 ;  /* 0x00000004ff057e24 */ /* 0x000fe2000f8e00ff */
[----:B------:R-:W-:Y:S04]  /*54f0*/  @!P2 R2UR UR4, R4 ;  /* 0x000000000404a2ca */ /* 0x000fe800000e0000 */
[----:B------:R-:W-:Y:S11]  /*5500*/  @!P2 R2UR UR5, R5 ;  /* 0x000000000505a2ca */ /* 0x000ff600000e0000 */
[----:B------:R-:W-:Y:S02]  /*5510*/  @!UPT UIADD3 URZ, UPT, UPT, URZ, URZ, URZ ;  /* 0x000000fffffff290 */ /* 0x000fe4000fffe0ff */
[----:B------:R1:W-:Y:S01]  /*5520*/  @!UP0 UTMALDG.4D [UR8], [UR4], desc[UR6] ;  /* 0x00000608040085b4 */ /* 0x0003e20008019000 */
[----:B------:R1:W-:Y:S01]  /*5530*/  @!P2 SYNCS.ARRIVE.TRANS64.RED.A0TR RZ, [UR31+0x78], R2 ;  /* 0x00007802ffffa9a7 */ /* 0x0003e2000830041f */
[----:B------:R-:W-:Y:S01]  /*5540*/  SYNCS.ARRIVE.TRANS64.RED.A1T0 RZ, [UR58], RZ ;  /* 0x000000ffffff79a7 */ /* 0x000fe2000810043a */
[----:B------:R-:W-:Y:S05]  /*5550*/  BRA.U UP3, `(.L_x_72) ;  /* 0xffffffed03c47547 */ /* 0x000fea000b83ffff */
[----:B------:R-:W-:-:S04]  /*5560*/  SHF.L.U32 R3, R10, 0x1f, RZ ;  /* 0x0000001f0a037819 */ /* 0x000fc800000006ff */
[----:B------:R-:W2:Y:S02]  /*5570*/  SYNCS.PHASECHK.TRANS64.TRYWAIT P0, [UR31+0x80], R3 ;  /* 0x00008003ff0075a7 */ /* 0x000ea4000800111f */
[----:B--2---:R-:W-:Y:S05]  /*5580*/  @!P0 BRA `(.L_x_73) ;  /* 0x00000050004c8947 */ /* 0x004fea0003800000 */
.L_x_164:
[----:B------:R-:W3:Y:S02]  /*5590*/  SYNCS.PHASECHK.TRANS64.TRYWAIT P0, [UR31+0x88], R3 ;  /* 0x00008803ff0075a7 */ /* 0x000ee4000800111f */
[----:B---3--:R-:W-:Y:S05]  /*55a0*/  @!P0 BRA `(.L_x_74) ;  /* 0x00000050005c8947 */ /* 0x008fea0003800000 */
.L_x_166:
[----:B------:R-:W3:Y:S02]  /*55b0*/  SYNCS.PHASECHK.TRANS64.TRYWAIT P0, [UR31+0x90], R3 ;  /* 0x00009003ff0075a7 */ /* 0x000ee4000800111f */
[----:B---3--:R-:W-:Y:S05]  /*55c0*/  @!P0 BRA `(.L_x_75) ;  /* 0x00000050006c8947 */ /* 0x008fea0003800000 */
.L_x_168:
[----:B--2---:R-:W-:-:S07]  /*55d0*/  MOV R0, UR31 ;  /* 0x0000001f00007c02 */ /* 0x004fce0008000f00 */
.L_x_76:
[----:B--2---:R-:W-:-:S04]  /*55e0*/  SHF.L.U32 R3, R10, 0x1f, RZ ;  /* 0x0000001f0a037819 */ /* 0x004fc800000006ff */
[----:B------:R2:W3:Y:S03]  /*55f0*/  SYNCS.PHASECHK.TRANS64.TRYWAIT P0, [R0+URZ+0x98], R3 ;  /* 0x00009803000075a7 */ /* 0x0004e600080011ff */
[----:B---3--:R-:W-:Y:S05]  /*5600*/  @!P0 NANOSLEEP.SYNCS 0x989680 ;  /* 0x009896800000895d */ /* 0x008fea0003900000 */
[----:B------:R-:W3:Y:S02]  /*5610*/  @!P0 SYNCS.PHASECHK.TRANS64 P0, [R0+URZ+0x98], R3 ;  /* 0x00009803000085a7 */ /* 0x000ee400080010ff */
[----:B-1-3--:R-:W-:Y:S05]  /*5620*/  @P0 EXIT ;  /* 0x000000000000094d */ /* 0x00afea0003800000 */
[----:B------:R-:W-:Y:S05]  /*5630*/  BRA `(.L_x_76) ;  /* 0xfffffffc00e87947 */ /* 0x000fea000383ffff */
.L_x_61:
[----:B------:R-:W-:-:S06]  /*5640*/  UISETP.GE.AND UP0, UPT, UR18, 0x4, UPT ;  /* 0x000000041200788c */ /* 0x000fcc000bf06270 */
[----:B------:R-:W-:-:S13]  /*5650*/  PLOP3.LUT P0, PT, PT, PT, UP0, 0x80, 0x8 ;  /* 0x000000000008781c */ /* 0x000fda0003f0f008 */
[----:B-1----:R-:W-:Y:S05]  /*5660*/  @!P0 EXIT ;  /* 0x000000000000894d */ /* 0x002fea0003800000 */
[----:B------:R-:W1:Y:S08]  /*5670*/  S2UR UR4, SR_CgaCtaId ;  /* 0x00000000000479c3 */ /* 0x000e700000008800 */
[----:B------:R-:W-:Y:S01]  /*5680*/  BAR.SYNC.DEFER_BLOCKING 0x6, 0xa0 ;  /* 0x0182800000007b1d */ /* 0x000fe20000010000 */
[C---:B------:R-:W-:Y:S01]  /*5690*/  IMAD.SHL.U32 R0, R87.reuse, 0x20, RZ ;  /* 0x0000002057007824 */ /* 0x040fe200078e00ff */
[C---:B------:R-:W-:Y:S01]  /*56a0*/  LOP3.LUT R88, R87.reuse, 0x60, RZ, 0xc0, !PT ;  /* 0x0000006057587812 */ /* 0x040fe200078ec0ff */
[C---:B------:R-:W-:Y:S01]  /*56b0*/  IMAD.SHL.U32 R5, R87.reuse, 0x4, RZ ;  /* 0x0000000457057824 */ /* 0x040fe200078e00ff */
[C---:B------:R-:W-:Y:S01]  /*56c0*/  LOP3.LUT R3, R87.reuse, 0x2, RZ, 0xc0, !PT ;  /* 0x0000000257037812 */ /* 0x040fe200078ec0ff */
[----:B------:R-:W-:Y:S01]  /*56d0*/  IMAD.U32 R37, R87, 0x10000, RZ ;  /* 0x0001000057257824 */ /* 0x000fe200078e00ff */
[----:B------:R-:W-:-:S02]  /*56e0*/  UMOV UR48, 0x400 ;  /* 0x0000040000307882 */ /* 0x000fc40000000000 */
[----:B------:R-:W2:Y:S01]  /*56f0*/  LDC.64 R78, c[0x0][0x8b0] ;  /* 0x00022c00ff4e7b82 */ /* 0x000ea20000000a00 */
[----:B------:R-:W3:Y:S01]  /*5700*/  LDCU.64 UR6, c[0x0][0x890] ;  /* 0x00011200ff0677ac */ /* 0x000ee20008000a00 */
[----:B------:R-:W-:Y:S01]  /*5710*/  LOP3.LUT R2, R0, 0xc0, RZ, 0xc0, !PT ;  /* 0x000000c000027812 */ /* 0x000fe200078ec0ff */
[----:B------:R-:W-:Y:S01]  /*5720*/  HFMA2 R83, -RZ, RZ, 0, 0 ;  /* 0x00000000ff537431 */ /* 0x000fe200000001ff */
[----:B------:R-:W-:Y:S01]  /*5730*/  LOP3.LUT R87, R87, 0x4, RZ, 0xc0, !PT ;  /* 0x0000000457577812 */ /* 0x000fe200078ec0ff */
[----:B------:R-:W-:Y:S01]  /*5740*/  USHF.R.S32.HI UR52, URZ, 0x1f, UR5 ;  /* 0x0000001fff347899 */ /* 0x000fe20008011405 */
[----:B------:R-:W-:Y:S01]  /*5750*/  LOP3.LUT R5, R2, 0x18, R5, 0xf8, !PT ;  /* 0x0000001802057812 */ /* 0x000fe200078ef805 */
[----:B------:R-:W-:Y:S01]  /*5760*/  IMAD.MOV.U32 R85, RZ, RZ, 0x1 ;  /* 0x00000001ff557424 */ /* 0x000fe200078e00ff */
[----:B------:R-:W4:Y:S01]  /*5770*/  LDC.64 R76, c[0x0][0x8a8] ;  /* 0x00022a00ff4c7b82 */ /* 0x000f220000000a00 */
[----:B------:R-:W-:Y:S01]  /*5780*/  ULEA.HI UR52, UR52, UR5, URZ, 0x7 ;  /* 0x0000000534347291 */ /* 0x000fe2000f8f38ff */
[----:B------:R-:W-:Y:S01]  /*5790*/  LOP3.LUT R5, R5, 0xf20, R0, 0xf8, !PT ;  /* 0x00000f2005057812 */ /* 0x000fe200078ef800 */
[----:B------:R-:W-:Y:S01]  /*57a0*/  IMAD.MOV.U32 R36, RZ, RZ, RZ ;  /* 0x000000ffff247224 */ /* 0x000fe200078e00ff */
[----:B------:R-:W-:Y:S01]  /*57b0*/  LOP3.LUT R37, R37, 0x600000, RZ, 0xc0, !PT ;  /* 0x0060000025257812 */ /* 0x000fe200078ec0ff */
[----:B------:R-:W-:Y:S01]  /*57c0*/  IMAD.MOV.U32 R84, RZ, RZ, RZ ;  /* 0x000000ffff547224 */ /* 0x000fe200078e00ff */
[----:B------:R-:W2:Y:S01]  /*57d0*/  LDCU UR61, c[0x0][0x370] ;  /* 0x00006e00ff3d77ac */ /* 0x000ea20008000800 */
[----:B-1----:R-:W-:Y:S01]  /*57e0*/  ULEA UR48, UR4, UR48, 0x18 ;  /* 0x0000003004307291 */ /* 0x002fe2000f8ec0ff */
[----:B---3--:R-:W-:Y:S01]  /*57f0*/  MOV R92, UR6 ;  /* 0x00000006005c7c02 */ /* 0x008fe20008000f00 */
[----:B------:R-:W-:Y:S01]  /*5800*/  IMAD.U32 R91, RZ, RZ, UR7 ;  /* 0x00000007ff5b7e24 */ /* 0x000fe2000f8e00ff */
[----:B------:R-:W1:Y:S01]  /*5810*/  LDCU UR45, c[0x0][0xb0c] ;  /* 0x00016180ff2d77ac */ /* 0x000e620008000800 */
[----:B------:R-:W-:-:S05]  /*5820*/  UIADD3 UR4, UPT, UPT, UR48, 0x200, URZ ;  /* 0x0000020030047890 */ /* 0x000fca000fffe0ff */
[----:B------:R-:W3:Y:S01]  /*5830*/  LDS R6, [UR48+0x100] ;  /* 0x00010030ff067984 */ /* 0x000ee20008000800 */
[----:B------:R-:W1:Y:S01]  /*5840*/  LDCU UR38, c[0x0][0xb30] ;  /* 0x00016600ff2677ac */ /* 0x000e620008000800 */
[----:B------:R-:W-:Y:S01]  /*5850*/  MOV R80, UR4 ;  /* 0x0000000400507c02 */ /* 0x000fe20008000f00 */
[----:B------:R-:W1:Y:S03]  /*5860*/  LDCU.64 UR54, c[0x0][0x888] ;  /* 0x00011100ff3677ac */ /* 0x000e660008000a00 */
[----:B------:R-:W-:Y:S01]  /*5870*/  LEA R86, R5, R80, 0x1 ;  /* 0x0000005005567211 */ /* 0x000fe200078e08ff */
[----:B------:R-:W1:Y:S04]  /*5880*/  LDCU.64 UR46, c[0x0][0xb28] ;  /* 0x00016500ff2e77ac */ /* 0x000e680008000a00 */
[--C-:B------:R-:W-:Y:S01]  /*5890*/  IMAD R96, R3, -0x10, R86.reuse ;  /* 0xfffffff003607824 */ /* 0x100fe200078e0256 */
[----:B------:R-:W1:Y:S01]  /*58a0*/  LDCU.128 UR56, c[0x0][0xb10] ;  /* 0x00016200ff3877ac */ /* 0x000e620008000c00 */
[----:B------:R-:W-:Y:S01]  /*58b0*/  IMAD R94, R87, -0x10, R86 ;  /* 0xfffffff0575e7824 */ /* 0x000fe200078e0256 */
[----:B------:R-:W1:Y:S01]  /*58c0*/  LDCU UR60, c[0x0][0x374] ;  /* 0x00006e80ff3c77ac */ /* 0x000e620008000800 */
[----:B------:R-:W-:Y:S01]  /*58d0*/  USHF.R.S32.HI UR52, URZ, 0x7, UR52 ;  /* 0x00000007ff347899 */ /* 0x000fe20008011434 */
[----:B------:R-:W-:Y:S01]  /*58e0*/  UMOV UR53, URZ ;  /* 0x000000ff00357c82 */ /* 0x000fe20008000000 */
[----:B------:R-:W-:Y:S01]  /*58f0*/  UMOV UR50, URZ ;  /* 0x000000ff00327c82 */ /* 0x000fe20008000000 */
[C---:B---3--:R-:W-:Y:S01]  /*5900*/  VIADD R7, R6.reuse, 0x80 ;  /* 0x0000008006077836 */ /* 0x048fe20000000000 */
[----:B------:R-:W-:-:S04]  /*5910*/  LOP3.LUT R6, R6, 0xffff, RZ, 0xc0, !PT ;  /* 0x0000ffff06067812 */ /* 0x000fc800078ec0ff */
[----:B------:R-:W-:-:S05]  /*5920*/  LOP3.LUT R7, R7, 0xffff, RZ, 0xc0, !PT ;  /* 0x0000ffff07077812 */ /* 0x000fca00078ec0ff */
[----:B-12-4-:R3:W-:Y:S02]  /*5930*/  STL.64 [R1], R6 ;  /* 0x0000000601007387 */ /* 0x0167e40000100a00 */
.L_x_120:
[----:B------:R-:W-:Y:S04]  /*5940*/  SHF.L.U32 R3, R83, 0x1f, RZ ;  /* 0x0000001f53037819 */ /* 0x000fe800000006ff */
[----:B-1----:R-:W1:Y:S02]  /*5950*/  SYNCS.PHASECHK.TRANS64.TRYWAIT P0, [UR48+0xb0], R3 ;  /* 0x0000b003ff0075a7 */ /* 0x002e640008001130 */
[----:B-1-3--:R-:W-:Y:S05]  /*5960*/  @!P0 BRA `(.L_x_77) ;  /* 0x0000004c009c8947 */ /* 0x00afea0003800000 */
.L_x_170:
[----:B---3--:R-:W2:Y:S01]  /*5970*/  LDS.128 R4, [UR48+0xf0] ;  /* 0x0000f030ff047984 */ /* 0x008ea20008000c00 */
[----:B------:R-:W-:Y:S01]  /*5980*/  UIADD3 UR4, UPT, UPT, UR48, 0xb8, URZ ;  /* 0x000000b830047890 */ /* 0x000fe2000fffe0ff */
[----:B------:R-:W-:Y:S01]  /*5990*/  IMAD R2, R36, 0x4, R1 ;  /* 0x0000000424027824 */ /* 0x000fe200078e0201 */
[----:B------:R-:W-:Y:S02]  /*59a0*/  UISETP.GE.AND UP0, UPT, UR39, 0x1, UPT ;  /* 0x000000012700788c */ /* 0x000fe4000bf06270 */
[----:B------:R-:W-:Y:S01]  /*59b0*/  UPRMT UR4, URZ, 0x654, UR4 ;  /* 0x00000654ff047896 */ /* 0x000fe20008000004 */
[----:B------:R-:W-:Y:S01]  /*59c0*/  @!PT LDS RZ, [RZ] ;  /* 0x00000000fffff984 */ /* 0x000fe20000000800 */
[----:B------:R-:W-:Y:S01]  /*59d0*/  @!PT LDS RZ, [RZ] ;  /* 0x00000000fffff984 */ /* 0x000fe20000000800 */
[----:B------:R-:W-:Y:S01]  /*59e0*/  @!PT LDS RZ, [RZ] ;  /* 0x00000000fffff984 */ /* 0x000fe20000000800 */
[----:B------:R-:W-:Y:S01]  /*59f0*/  @!PT LDS RZ, [RZ] ;  /* 0x00000000fffff984 */ /* 0x000fe20000000800 */
[----:B------:R3:W-:Y:S06]  /*5a00*/  MEMBAR.ALL.CTA ;  /* 0x0000000000007992 */ /* 0x0007ec0000008000 */
[----:B---3--:R-:W3:Y:S02]  /*5a10*/  FENCE.VIEW.ASYNC.S ;  /* 0x00000000000073c6 */ /* 0x008ee40000000000 */
[----:B---3--:R-:W-:Y:S06]  /*5a20*/  SYNCS.ARRIVE.TRANS64.RED.A1T0 RZ, [UR4], RZ ;  /* 0x000000ffffff79a7 */ /* 0x008fec0008100404 */
[----:B------:R-:W5:Y:S01]  /*5a30*/  LDL R2, [R2] ;  /* 0x0000000002027983 */ /* 0x000f620000100800 */
[----:B--2---:R-:W-:Y:S11]  /*5a40*/  LOP3.LUT P0, RZ, R6, 0x1, RZ, 0xc0, !PT ;  /* 0x0000000106ff7812 */ /* 0x004ff6000780c0ff */
[----:B------:R-:W-:Y:S02]  /*5a50*/  @!UPT UIADD3 URZ, UPT, UPT, URZ, URZ, URZ ;  /* 0x000000fffffff290 */ /* 0x000fe4000fffe0ff */
[----:B------:R-:W-:Y:S01]  /*5a60*/  VOTEU.ANY UP1, P0 ;  /* 0x0000000000ff7886 */ /* 0x000fe20000020100 */
[----:B------:R-:W-:Y:S01]  /*5a70*/  PLOP3.LUT P0, PT, PT, PT, UP1, 0x80, 0x8 ;  /* 0x000000000008781c */ /* 0x000fe20003f0f018 */
[----:B------:R-:W-:Y:S11]  /*5a80*/  UP2UR UR62, UPR, URZ, 0x2 ;  /* 0x00000002ff3e7883 */ /* 0x000ff60008000000 */
[----:B------:R-:W-:Y:S01]  /*5a90*/  @!UPT UIADD3 URZ, UPT, UPT, URZ, URZ, URZ ;  /* 0x000000fffffff290 */ /* 0x000fe2000fffe0ff */
[----:B-1----:R-:W-:Y:S02]  /*5aa0*/  @P0 MOV R3, R4 ;  /* 0x0000000400030202 */ /* 0x002fe40000000f00 */
[----:B------:R-:W-:Y:S02]  /*5ab0*/  @P0 LOP3.LUT R0, R5, 0xffff, RZ, 0xc0, !PT ;  /* 0x0000ffff05000812 */ /* 0x000fe400078ec0ff */
[----:B------:R-:W-:Y:S02]  /*5ac0*/  @P0 R2UR UR5, R3 ;  /* 0x00000000030502ca */ /* 0x000fe400000e0000 */
[----:B------:R-:W-:Y:S01]  /*5ad0*/  @P0 R2UR UR4, R0 ;  /* 0x00000000000402ca */ /* 0x000fe200000e0000 */
[----:B------:R-:W-:Y:S05]  /*5ae0*/  IMAD.U32 R0, RZ, RZ, UR52 ;  /* 0x00000034ff007e24 */ /* 0x000fea000f8e00ff */
[----:B------:R-:W-:Y:S05]  /*5af0*/  IABS R3, R0 ;  /* 0x0000000000037213 */ /* 0x000fea0000000000 */
[----:B------:R-:W-:Y:S02]  /*5b00*/  @UP1 UMOV UR37, UR5 ;  /* 0x0000000500251c82 */ /* 0x000fe40008000000 */
[----:B------:R-:W-:Y:S01]  /*5b10*/  @UP1 UMOV UR36, UR4 ;  /* 0x0000000400241c82 */ /* 0x000fe20008000000 */
[----:B------:R-:W-:Y:S05]  /*5b20*/  BRA.U !UP0, `(.L_x_78) ;  /* 0x0000000108cc7547 */ /* 0x000fea000b800000 */
[----:B------:R-:W1:Y:S01]  /*5b30*/  LDCU UR9, c[0x0][0xb20] ;  /* 0x00016400ff0977ac */ /* 0x000e620008000800 */
[----:B------:R-:W-:Y:S02]  /*5b40*/  UIMAD.WIDE.U32 UR4, UR60, UR59, URZ ;  /* 0x0000003b3c0472a5 */ /* 0x000fe4000f8e00ff */
[----:B------:R-:W-:Y:S02]  /*5b50*/  UIMAD.WIDE.U32 UR6, UR61, UR56, URZ ;  /* 0x000000383d0672a5 */ /* 0x000fe4000f8e00ff */
[----:B------:R-:W-:Y:S02]  /*5b60*/  UIMAD.WIDE.U32 UR10, UR36, UR59, URZ ;  /* 0x0000003b240a72a5 */ /* 0x000fe4000f8e00ff */
[----:B------:R-:W-:Y:S02]  /*5b70*/  UISETP.NE.AND UP0, UPT, UR58, 0x1, UPT ;  /* 0x000000013a00788c */ /* 0x000fe4000bf05270 */
[----:B------:R-:W-:Y:S02]  /*5b80*/  UISETP.NE.AND UP1, UPT, UR45, 0x1, UPT ;  /* 0x000000012d00788c */ /* 0x000fe4000bf25270 */
[----:B------:R-:W-:Y:S02]  /*5b90*/  UISETP.NE.AND UP2, UPT, UR39, 0x1, UPT ;  /* 0x000000012700788c */ /* 0x000fe4000bf45270 */
[----:B------:R-:W-:Y:S01]  /*5ba0*/  UIMAD.WIDE.U32 UR12, UR37, UR56, URZ ;  /* 0x00000038250c72a5 */ /* 0x000fe2000f8e00ff */
[----:B------:R-:W-:Y:S01]  /*5bb0*/  UMOV UR4, UR5 ;  /* 0x0000000500047c82 */ /* 0x000fe20008000000 */
[----:B------:R-:W-:Y:S01]  /*5bc0*/  UMOV UR6, UR11 ;  /* 0x0000000b00067c82 */ /* 0x000fe20008000000 */
[----:B-1----:R-:W-:Y:S03]  /*5bd0*/  USHF.R.U32.HI UR8, URZ, UR9, UR4 ;  /* 0x00000009ff087299 */ /* 0x002fe60008011604 */
[----:B------:R-:W-:Y:S02]  /*5be0*/  UMOV UR4, UR7 ;  /* 0x0000000700047c82 */ /* 0x000fe40008000000 */
[----:B------:R-:W-:Y:S02]  /*5bf0*/  USHF.R.U32.HI UR5, URZ, UR57, UR4 ;  /* 0x00000039ff057299 */ /* 0x000fe40008011604 */
[----:B------:R-:W-:Y:S02]  /*5c00*/  USEL UR4, UR60, UR8, !UP0 ;  /* 0x000000083c047287 */ /* 0x000fe4000c000000 */
[----:B------:R-:W-:Y:S02]  /*5c10*/  USHF.R.U32.HI UR8, URZ, UR9, UR6 ;  /* 0x00000009ff087299 */ /* 0x000fe40008011606 */
[----:B------:R-:W-:Y:S02]  /*5c20*/  UIMAD.WIDE.U32 UR6, UR4, UR46, URZ ;  /* 0x0000002e040672a5 */ /* 0x000fe4000f8e00ff */
[----:B------:R-:W-:Y:S02]  /*5c30*/  USEL UR9, UR61, UR5, !UP1 ;  /* 0x000000053d097287 */ /* 0x000fe4000c800000 */
[----:B------:R-:W-:Y:S02]  /*5c40*/  USEL UR8, UR36, UR8, !UP0 ;  /* 0x0000000824087287 */ /* 0x000fe4000c000000 */
[----:B------:R-:W-:Y:S01]  /*5c50*/  UIMAD.WIDE.U32 UR10, UR9, UR46, URZ ;  /* 0x0000002e090a72a5 */ /* 0x000fe2000f8e00ff */
[----:B------:R-:W-:Y:S01]  /*5c60*/  UMOV UR6, UR7 ;  /* 0x0000000700067c82 */ /* 0x000fe20008000000 */
[----:B------:R-:W-:Y:S01]  /*5c70*/  UMOV UR5, UR13 ;  /* 0x0000000d00057c82 */ /* 0x000fe20008000000 */
[----:B------:R-:W-:Y:S02]  /*5c80*/  @UP2 USHF.R.U32.HI UR4, URZ, UR47, UR6 ;  /* 0x0000002fff042299 */ /* 0x000fe40008011606 */
[----:B------:R-:W-:Y:S02]  /*5c90*/  USHF.R.U32.HI UR5, URZ, UR57, UR5 ;  /* 0x00000039ff057299 */ /* 0x000fe40008011605 */
[----:B------:R-:W-:Y:S02]  /*5ca0*/  UIMAD UR4, UR39, UR4, URZ ;  /* 0x00000004270472a4 */ /* 0x000fe4000f8e02ff */
[----:B------:R-:W-:Y:S02]  /*5cb0*/  USEL UR5, UR37, UR5, !UP1 ;  /* 0x0000000525057287 */ /* 0x000fe4000c800000 */
[----:B------:R-:W-:Y:S01]  /*5cc0*/  UISETP.GE.AND UP0, UPT, UR8, UR4, UPT ;  /* 0x000000040800728c */ /* 0x000fe2000bf06270 */
[----:B------:R-:W-:Y:S01]  /*5cd0*/  UMOV UR6, UR11 ;  /* 0x0000000b00067c82 */ /* 0x000fe20008000000 */
[----:B------:R-:W-:Y:S02]  /*5ce0*/  UIMAD.WIDE.U32 UR10, UR8, UR46, URZ ;  /* 0x0000002e080a72a5 */ /* 0x000fe4000f8e00ff */
[----:B------:R-:W-:Y:S04]  /*5cf0*/  @UP2 USHF.R.U32.HI UR9, URZ, UR47, UR6 ;  /* 0x0000002fff092299 */ /* 0x000fe80008011606 */
[----:B------:R-:W-:Y:S01]  /*5d00*/  UIMAD UR6, UR39, UR9, URZ ;  /* 0x00000009270672a4 */ /* 0x000fe2000f8e02ff */
[----:B------:R-:W-:Y:S03]  /*5d10*/  UMOV UR4, UR11 ;  /* 0x0000000b00047c82 */ /* 0x000fe60008000000 */
[----:B------:R-:W-:Y:S02]  /*5d20*/  UISETP.GE.OR UP0, UPT, UR5, UR6, UP0 ;  /* 0x000000060500728c */ /* 0x000fe40008706670 */
[----:B------:R-:W-:Y:S02]  /*5d30*/  USHF.R.U32.HI UR4, URZ, UR47, UR4 ;  /* 0x0000002fff047299 */ /* 0x000fe40008011604 */
[----:B------:R-:W-:Y:S02]  /*5d40*/  UIMAD.WIDE.U32 UR6, UR5, UR46, URZ ;  /* 0x0000002e050672a5 */ /* 0x000fe4000f8e00ff */
[----:B------:R-:W-:Y:S02]  /*5d50*/  USEL UR11, UR8, UR4, !UP2 ;  /* 0x00000004080b7287 */ /* 0x000fe4000d000000 */
[----:B------:R-:W-:Y:S02]  /*5d60*/  UIADD3 UR6, UPT, UPT, -UR5, URZ, URZ ;  /* 0x000000ff05067290 */ /* 0x000fe4000fffe1ff */
[----:B------:R-:W-:Y:S02]  /*5d70*/  UIADD3 UR10, UPT, UPT, -UR11, URZ, URZ ;  /* 0x000000ff0b0a7290 */ /* 0x000fe4000fffe1ff */
[----:B------:R-:W-:Y:S02]  /*5d80*/  UIMAD UR6, UR45, UR6, UR37 ;  /* 0x000000062d0672a4 */ /* 0x000fe4000f8e0225 */
[----:B------:R-:W-:Y:S01]  /*5d90*/  UIMAD UR10, UR39, UR10, UR8 ;  /* 0x0000000a270a72a4 */ /* 0x000fe2000f8e0208 */
[----:B------:R-:W-:Y:S01]  /*5da0*/  @!UP0 UMOV UR4, UR7 ;  /* 0x0000000700048c82 */ /* 0x000fe20008000000 */
[----:B------:R-:W-:Y:S02]  /*5db0*/  UIADD3 UR7, UPT, UPT, -UR8, URZ, URZ ;  /* 0x000000ff08077290 */ /* 0x000fe4000fffe1ff */
[----:B------:R-:W-:Y:S04]  /*5dc0*/  @!UP0 USHF.R.U32.HI UR4, URZ, UR47, UR4 ;  /* 0x0000002fff048299 */ /* 0x000fe80008011604 */
[----:B------:R-:W-:Y:S04]  /*5dd0*/  @!UP0 USEL UR4, UR5, UR4, !UP2 ;  /* 0x0000000405048287 */ /* 0x000fe8000d000000 */
[----:B------:R-:W-:Y:S02]  /*5de0*/  @!UP0 UIMAD UR9, UR9, UR10, UR4 ;  /* 0x0000000a090982a4 */ /* 0x000fe4000f8e0204 */
[----:B------:R-:W-:Y:S02]  /*5df0*/  @!UP0 UIADD3 UR10, UPT, UPT, UR11, -UR4, URZ ;  /* 0x800000040b0a8290 */ /* 0x000fe4000fffe0ff */
[----:B------:R-:W-:Y:S02]  /*5e00*/  UIMAD UR4, UR58, UR7, UR36 ;  /* 0x000000073a0472a4 */ /* 0x000fe4000f8e0224 */
[----:B------:R-:W-:Y:S03]  /*5e10*/  @!UP0 UIMAD UR8, UR10, UR39, UR5 ;  /* 0x000000270a0882a4 */ /* 0x000fe6000f8e0205 */
[----:B------:R-:W-:Y:S02]  /*5e20*/  @!UP0 UMOV UR5, UR9 ;  /* 0x0000000900058c82 */ /* 0x000fe40008000000 */
[----:B------:R-:W-:Y:S02]  /*5e30*/  UIMAD UR37, UR5, UR45, UR6 ;  /* 0x0000002d052572a4 */ /* 0x000fe4000f8e0206 */
[----:B------:R-:W-:Y:S11]  /*5e40*/  UIMAD UR36, UR8, UR58, UR4 ;  /* 0x0000003a082472a4 */ /* 0x000ff6000f8e0204 */
[----:B------:R-:W-:Y:S01]  /*5e50*/  @!UPT UIADD3 URZ, UPT, UPT, URZ, URZ, URZ ;  /* 0x000000fffffff290 */ /* 0x000fe2000fffe0ff */
.L_x_78:
[----:B------:R-:W1:Y:S01]  /*5e60*/  LDCU UR11, c[0x0][0x388] ;  /* 0x00007100ff0b77ac */ /* 0x000e620008000800 */
[----:B------:R-:W-:Y:S01]  /*5e70*/  R2UR UR6, R3 ;  /* 0x00000000030672ca */ /* 0x000fe200000e0000 */
[----:B------:R-:W-:Y:S01]  /*5e80*/  BSSY.RECONVERGENT B6, `(.L_x_79) ;  /* 0x0000074000067945 */ /* 0x000fe20003800200 */
[----:B------:R-:W-:Y:S01]  /*5e90*/  IABS R0, R0 ;  /* 0x0000000000007213 */ /* 0x000fe20000000000 */
[----:B------:R-:W-:Y:S01]  /*5ea0*/  USHF.L.U32 UR42, UR24, 0x7, URZ ;  /* 0x00000007182a7899 */ /* 0x000fe200080006ff */
[----:B------:R-:W-:Y:S03]  /*5eb0*/  @P0 SHF.R.U32.HI R4, RZ, 0x10, R5 ;  /* 0x00000010ff040819 */ /* 0x000fe60000011605 */
[----:B------:R-:W-:Y:S01]  /*5ec0*/  IMAD.MOV R0, RZ, RZ, -R0 ;  /* 0x000000ffff007224 */ /* 0x000fe200078e0a00 */
[----:B------:R-:W-:Y:S02]  /*5ed0*/  @P0 R2UR UR63, R4 ;  /* 0x00000000043f02ca */ /* 0x000fe400000e0000 */
[----:B------:R-:W-:Y:S02]  /*5ee0*/  LOP3.LUT P0, RZ, R80, 0x1b0, RZ, 0xc0, !PT ;  /* 0x000001b050ff7812 */ /* 0x000fe4000780c0ff */
[----:B------:R-:W-:Y:S01]  /*5ef0*/  R2UR UR9, R0 ;  /* 0x00000000000972ca */ /* 0x000fe200000e0000 */
[----:B------:R-:W2:Y:S10]  /*5f00*/  I2F.RP R9, UR6 ;  /* 0x0000000600097d06 */ /* 0x000eb40008209400 */
[----:B--2---:R-:W2:Y:S02]  /*5f10*/  MUFU.RCP R3, R9 ;  /* 0x0000000900037308 */ /* 0x004ea40000001000 */
[----:B--2---:R-:W-:Y:S08]  /*5f20*/  VIADD R8, R3, 0xffffffe ;  /* 0x0ffffffe03087836 */ /* 0x004ff00000000000 */
[----:B------:R-:W2:Y:S02]  /*5f30*/  F2I.FTZ.U32.TRUNC.NTZ R3, R8 ;  /* 0x0000000800037305 */ /* 0x000ea4000021f000 */
[----:B--2---:R-:W-:Y:S01]  /*5f40*/  R2UR UR5, R3 ;  /* 0x00000000030572ca */ /* 0x004fe200000e0000 */
[----:B------:R-:W-:Y:S05]  /*5f50*/  IMAD.U32 R3, RZ, RZ, UR20 ;  /* 0x00000014ff037e24 */ /* 0x000fea000f8e00ff */
[----:B------:R-:W-:Y:S04]  /*5f60*/  IABS R3, R3 ;  /* 0x0000000300037213 */ /* 0x000fe80000000000 */
[----:B------:R-:W-:Y:S01]  /*5f70*/  R2UR UR8, R3 ;  /* 0x00000000030872ca */ /* 0x000fe200000e0000 */
[----:B-1----:R-:W-:Y:S02]  /*5f80*/  IMAD.U32 R3, RZ, RZ, UR11 ;  /* 0x0000000bff037e24 */ /* 0x002fe4000f8e00ff */
[----:B------:R-:W-:Y:S03]  /*5f90*/  UIADD3 UR4, UPT, UPT, URZ, -UR5, URZ ;  /* 0x80000005ff047290 */ /* 0x000fe6000fffe0ff */
[----:B------:R-:W-:Y:S01]  /*5fa0*/  IABS R9, R3 ;  /* 0x0000000300097213 */ /* 0x000fe20000000000 */
[----:B------:R-:W-:Y:S03]  /*5fb0*/  UIMAD UR7, UR4, UR6, URZ ;  /* 0x00000006040772a4 */ /* 0x000fe6000f8e02ff */
[----:B------:R-:W-:Y:S01]  /*5fc0*/  UMOV UR4, URZ ;  /* 0x000000ff00047c82 */ /* 0x000fe20008000000 */
[----:B------:R-:W1:Y:S01]  /*5fd0*/  I2F.RP R0, R9 ;  /* 0x0000000900007306 */ /* 0x000e620000209400 */
[----:B------:R-:W-:Y:S07]  /*5fe0*/  UIMAD.WIDE.U32 UR4, UR5, UR7, UR4 ;  /* 0x00000007050472a5 */ /* 0x000fee000f8e0004 */
[----:B------:R-:W-:Y:S02]  /*5ff0*/  UMOV UR4, UR5 ;  /* 0x0000000500047c82 */ /* 0x000fe40008000000 */
[----:B------:R-:W-:Y:S01]  /*6000*/  UIMAD.WIDE.U32 UR4, UR4, UR8, URZ ;  /* 0x00000008040472a5 */ /* 0x000fe2000f8e00ff */
[----:B-1----:R-:W1:Y:S06]  /*6010*/  MUFU.RCP R0, R0 ;  /* 0x0000000000007308 */ /* 0x002e6c0000001000 */
[----:B------:R-:W-:Y:S02]  /*6020*/  UMOV UR43, UR5 ;  /* 0x00000005002b7c82 */ /* 0x000fe40008000000 */
[----:B------:R-:W-:Y:S04]  /*6030*/  UIMAD UR4, UR43, UR9, UR8 ;  /* 0x000000092b0472a4 */ /* 0x000fe8000f8e0208 */
[----:B------:R-:W-:Y:S01]  /*6040*/  UISETP.GT.U32.AND UP0, UPT, UR6, UR4, UPT ;  /* 0x000000040600728c */ /* 0x000fe2000bf04070 */
[----:B-1----:R-:W-:Y:S10]  /*6050*/  VIADD R10, R0, 0xffffffe ;  /* 0x0ffffffe000a7836 */ /* 0x002ff40000000000 */
[----:B------:R-:W-:Y:S02]  /*6060*/  @!UP0 UIADD3 UR4, UPT, UPT, UR4, -UR6, URZ ;  /* 0x8000000604048290 */ /* 0x000fe4000fffe0ff */
[----:B------:R-:W-:Y:S01]  /*6070*/  @!UP0 UIADD3 UR43, UPT, UPT, UR43, 0x1, URZ ;  /* 0x000000012b2b8890 */ /* 0x000fe2000fffe0ff */
[----:B------:R-:W1:Y:S01]  /*6080*/  F2I.FTZ.U32.TRUNC.NTZ R11, R10 ;  /* 0x0000000a000b7305 */ /* 0x000e62000021f000 */
[----:B------:R-:W-:Y:S02]  /*6090*/  UISETP.GE.U32.AND UP2, UPT, UR4, UR6, UPT ;  /* 0x000000060400728c */ /* 0x000fe4000bf46070 */
[----:B------:R-:W-:Y:S02]  /*60a0*/  ULOP3.LUT UR4, UR20, UR52, URZ, 0x3c, !UPT ;  /* 0x0000003414047292 */ /* 0x000fe4000f8e3cff */
[----:B------:R-:W-:Y:S02]  /*60b0*/  UISETP.NE.AND UP0, UPT, UR52, URZ, UPT ;  /* 0x000000ff3400728c */ /* 0x000fe4000bf05270 */
[----:B------:R-:W-:Y:S05]  /*60c0*/  UISETP.GE.AND UP1, UPT, UR4, URZ, UPT ;  /* 0x000000ff0400728c */ /* 0x000fea000bf26270 */
[----:B------:R-:W-:Y:S01]  /*60d0*/  @UP2 UIADD3 UR43, UPT, UPT, UR43, 0x1, URZ ;  /* 0x000000012b2b2890 */ /* 0x000fe2000fffe0ff */
[--C-:B-1----:R-:W-:Y:S02]  /*60e0*/  IMAD.MOV R8, RZ, RZ, -R11.reuse ;  /* 0x000000ffff087224 */ /* 0x102fe400078e0a0b */
[----:B------:R-:W-:Y:S03]  /*60f0*/  IMAD.MOV.U32 R10, RZ, RZ, RZ ;  /* 0x000000ffff0a7224 */ /* 0x000fe600078e00ff */
[----:B------:R-:W-:Y:S01]  /*6100*/  @!UP1 UIADD3 UR43, UPT, UPT, -UR43, URZ, URZ ;  /* 0x000000ff2b2b9290 */ /* 0x000fe2000fffe1ff */
[----:B------:R-:W-:Y:S01]  /*6110*/  IMAD R3, R8, R9, RZ ;  /* 0x0000000908037224 */ /* 0x000fe200078e02ff */
[----:B------:R-:W-:Y:S02]  /*6120*/  UISETP.NE.AND UP1, UPT, UR38, 0x1, UPT ;  /* 0x000000012600788c */ /* 0x000fe4000bf25270 */
[----:B------:R-:W-:Y:S01]  /*6130*/  @!UP0 ULOP3.LUT UR43, URZ, UR52, URZ, 0x33, !UPT ;  /* 0x00000034ff2b8292 */ /* 0x000fe2000f8e33ff */
[----:B------:R-:W-:Y:S05]  /*6140*/  IMAD.HI.U32 R11, R11, R3, R10 ;  /* 0x000000030b0b7227 */ /* 0x000fea00078e000a */
[----:B------:R-:W-:Y:S03]  /*6150*/  MOV R0, UR43 ;  /* 0x0000002b00007c02 */ /* 0x000fe60008000f00 */
[----:B------:R-:W1:Y:S01]  /*6160*/  @!UP1 LDCU.128 UR12, c[0x0][0xb10] ;  /* 0x00016200ff0c97ac */ /* 0x000e620008000c00 */
[----:B------:R-:W-:Y:S05]  /*6170*/  IABS R0, R0 ;  /* 0x0000000000007213 */ /* 0x000fea0000000000 */
[----:B------:R-:W-:Y:S01]  /*6180*/  IMAD.HI.U32 R11, R11, R0, RZ ;  /* 0x000000000b0b7227 */ /* 0x000fe200078e00ff */
[----:B------:R-:W2:Y:S03]  /*6190*/  @!UP1 LDCU UR10, c[0x0][0xb20] ;  /* 0x00016400ff0a97ac */ /* 0x000ea60008000800 */
[----:B------:R-:W-:Y:S01]  /*61a0*/  IMAD.MOV R3, RZ, RZ, -R11 ;  /* 0x000000ffff037224 */ /* 0x000fe200078e0a0b */
[----:B------:R-:W3:Y:S03]  /*61b0*/  @!UP1 LDCU UR5, c[0x0][0xb0c] ;  /* 0x00016180ff0597ac */ /* 0x000ee60008000800 */
[C---:B------:R-:W-:Y:S01]  /*61c0*/  IMAD R0, R9.reuse, R3, R0 ;  /* 0x0000000309007224 */ /* 0x040fe200078e0200 */
[----:B-1----:R-:W-:Y:S04]  /*61d0*/  UIMAD.WIDE.U32 UR6, UR36, UR15, URZ ;  /* 0x0000000f240672a5 */ /* 0x002fe8000f8e00ff */
[----:B------:R-:W-:Y:S01]  /*61e0*/  ISETP.GT.U32.AND P1, PT, R9, R0, PT ;  /* 0x000000000900720c */ /* 0x000fe20003f24070 */
[----:B------:R-:W-:Y:S02]  /*61f0*/  UIMAD.WIDE.U32 UR8, UR37, UR12, URZ ;  /* 0x0000000c250872a5 */ /* 0x000fe4000f8e00ff */
[----:B------:R-:W-:Y:S02]  /*6200*/  @!UP1 UISETP.NE.AND UP0, UPT, UR14, 0x1, UPT ;  /* 0x000000010e00988c */ /* 0x000fe4000bf05270 */
[----:B------:R-:W-:Y:S01]  /*6210*/  ULOP3.LUT UR8, UR43, UR11, URZ, 0x3c, !UPT ;  /* 0x0000000b2b087292 */ /* 0x000fe2000f8e3cff */
[----:B------:R-:W-:Y:S02]  /*6220*/  @!UP1 UMOV UR6, UR7 ;  /* 0x0000000700069c82 */ /* 0x000fe40008000000 */
[----:B------:R-:W-:Y:S01]  /*6230*/  @!UP1 UMOV UR4, UR9 ;  /* 0x0000000900049c82 */ /* 0x000fe20008000000 */
[----:B--2---:R-:W-:Y:S02]  /*6240*/  @!UP1 USHF.R.U32.HI UR6, URZ, UR10, UR6 ;  /* 0x0000000aff069299 */ /* 0x004fe40008011606 */
[----:B---3--:R-:W-:Y:S02]  /*6250*/  @!UP1 UISETP.NE.AND UP2, UPT, UR5, 0x1, UPT ;  /* 0x000000010500988c */ /* 0x008fe4000bf45270 */
[----:B------:R-:W-:Y:S01]  /*6260*/  @!UP1 USHF.R.U32.HI UR4, URZ, UR13, UR4 ;  /* 0x0000000dff049299 */ /* 0x000fe20008011604 */
[----:B------:R-:W-:Y:S01]  /*6270*/  @!P1 IMAD.IADD R0, R0, 0x1, -R9 ;  /* 0x0000000100009824 */ /* 0x000fe200078e0a09 */
[----:B------:R-:W-:Y:S01]  /*6280*/  @!UP1 USEL UR6, UR36, UR6, !UP0 ;  /* 0x0000000624069287 */ /* 0x000fe2000c000000 */
[----:B------:R-:W-:Y:S01]  /*6290*/  @!P1 IADD3 R11, PT, PT, R11, 0x1, RZ ;  /* 0x000000010b0b9810 */ /* 0x000fe20007ffe0ff */
[----:B------:R-:W-:Y:S02]  /*62a0*/  @!UP1 USEL UR7, UR37, UR4, !UP2 ;  /* 0x0000000425079287 */ /* 0x000fe4000d000000 */
[----:B------:R-:W-:Y:S01]  /*62b0*/  UISETP.GE.AND UP0, UPT, UR8, URZ, UPT ;  /* 0x000000ff0800728c */ /* 0x000fe2000bf06270 */
[----:B------:R-:W-:Y:S01]  /*62c0*/  ISETP.GE.U32.AND P2, PT, R0, R9, PT ;  /* 0x000000090000720c */ /* 0x000fe20003f46070 */
[----:B------:R-:W-:Y:S02]  /*62d0*/  UISETP.NE.AND UP2, UPT, UR11, URZ, UPT ;  /* 0x000000ff0b00728c */ /* 0x000fe4000bf45270 */
[----:B------:R-:W-:Y:S02]  /*62e0*/  @!UP1 UIADD3 UR4, UPT, UPT, -UR7, UR6, URZ ;  /* 0x0000000607049290 */ /* 0x000fe4000fffe1ff */
[----:B------:R-:W-:Y:S02]  /*62f0*/  @!UP1 UIADD3 UR6, UPT, UPT, UR7, -UR6, URZ ;  /* 0x8000000607069290 */ /* 0x000fe4000fffe0ff */
[----:B------:R-:W-:Y:S02]  /*6300*/  @!UP1 UIMAD UR37, UR4, UR5, UR37 ;  /* 0x00000005042592a4 */ /* 0x000fe4000f8e0225 */
[----:B------:R-:W-:Y:S02]  /*6310*/  UIADD3 UR4, UPT, UPT, -UR43, URZ, URZ ;  /* 0x000000ff2b047290 */ /* 0x000fe4000fffe1ff */
[----:B------:R-:W-:Y:S02]  /*6320*/  @!UP1 UIMAD UR36, UR6, UR14, UR36 ;  /* 0x0000000e062492a4 */ /* 0x000fe4000f8e0224 */
[----:B------:R-:W-:Y:S01]  /*6330*/  UIMAD UR5, UR52, UR4, UR20 ;  /* 0x00000004340572a4 */ /* 0x000fe2000f8e0214 */
[----:B------:R-:W-:Y:S03]  /*6340*/  @P2 VIADD R11, R11, 0x1 ;  /* 0x000000010b0b2836 */ /* 0x000fe60000000000 */
[----:B------:R-:W-:Y:S02]  /*6350*/  USHF.L.U32 UR51, UR5, 0x7, URZ ;  /* 0x0000000705337899 */ /* 0x000fe400080006ff */
[----:B------:R-:W-:Y:S11]  /*6360*/  R2UR UR44, R11 ;  /* 0x000000000b2c72ca */ /* 0x000ff600000e0000 */
[----:B------:R-:W-:Y:S02]  /*6370*/  @!UPT UIADD3 URZ, UPT, UPT, URZ, URZ, URZ ;  /* 0x000000fffffff290 */ /* 0x000fe4000fffe0ff */
[----:B------:R-:W-:Y:S02]  /*6380*/  @!UP0 UIADD3 UR44, UPT, UPT, -UR44, URZ, URZ ;  /* 0x000000ff2c2c8290 */ /* 0x000fe4000fffe1ff */
[----:B------:R-:W-:Y:S04]  /*6390*/  @!UP2 ULOP3.LUT UR44, URZ, UR11, URZ, 0x33, !UPT ;  /* 0x0000000bff2ca292 */ /* 0x000fe8000f8e33ff */
[----:B------:R-:W-:Y:S04]  /*63a0*/  UIADD3 UR4, UPT, UPT, -UR44, URZ, URZ ;  /* 0x000000ff2c047290 */ /* 0x000fe8000fffe1ff */
[----:B------:R-:W-:Y:S01]  /*63b0*/  UIMAD UR43, UR11, UR4, UR43 ;  /* 0x000000040b2b72a4 */ /* 0x000fe2000f8e022b */
[----:B------:R-:W-:Y:S11]  /*63c0*/  @!P0 BRA `(.L_x_80) ;  /* 0x00000000007c8947 */ /* 0x000ff60003800000 */
[----:B------:R-:W1:Y:S01]  /*63d0*/  LDCU.64 UR8, c[0x4][0x80] ;  /* 0x01001000ff0877ac */ /* 0x000e620008000a00 */
[----:B------:R-:W-:Y:S01]  /*63e0*/  MOV R16, 0x0 ;  /* 0x0000000000107802 */ /* 0x000fe20000000f00 */
[----:B------:R-:W-:Y:S02]  /*63f0*/  HFMA2 R12, -RZ, RZ, 0, 5.9604644775390625e-08 ;  /* 0x00000001ff0c7431 */ /* 0x000fe400000001ff */
[----:B------:R-:W-:Y:S01]  /*6400*/  IMAD.MOV.U32 R8, RZ, RZ, 0x70 ;  /* 0x00000070ff087424 */ /* 0x000fe200078e00ff */
[----:B------:R2:W3:Y:S01]  /*6410*/  LDC.64 R14, c[0x4][R16] ;  /* 0x01000000100e7b82 */ /* 0x0004e20000000a00 */
[----:B------:R-:W4:Y:S01]  /*6420*/  LDCU.64 UR6, c[0x4][0x88] ;  /* 0x01001100ff0677ac */ /* 0x000f220008000a00 */
[----:B------:R-:W-:Y:S01]  /*6430*/  IMAD.MOV.U32 R13, RZ, RZ, RZ ;  /* 0x000000ffff0d7224 */ /* 0x000fe200078e00ff */
[----:B------:R-:W2:Y:S01]  /*6440*/  LDCU.64 UR4, c[0x4][0x8] ;  /* 0x01000100ff0477ac */ /* 0x000ea20008000a00 */
[----:B-1----:R-:W-:Y:S01]  /*6450*/  MOV R5, UR9 ;  /* 0x0000000900057c02 */ /* 0x002fe20008000f00 */
[----:B------:R-:W-:Y:S01]  /*6460*/  IMAD.U32 R4, RZ, RZ, UR8 ;  /* 0x00000008ff047e24 */ /* 0x000fe2000f8e00ff */
[----:B----4-:R-:W-:Y:S01]  /*6470*/  MOV R7, UR7 ;  /* 0x0000000700077c02 */ /* 0x010fe20008000f00 */
[----:B------:R-:W-:Y:S01]  /*6480*/  IMAD.U32 R6, RZ, RZ, UR6 ;  /* 0x00000006ff067e24 */ /* 0x000fe2000f8e00ff */
[----:B--2---:R-:W-:Y:S01]  /*6490*/  MOV R11, UR5 ;  /* 0x00000005000b7c02 */ /* 0x004fe20008000f00 */
[----:B------:R-:W-:Y:S02]  /*64a0*/  IMAD.U32 R10, RZ, RZ, UR4 ;  /* 0x00000004ff0a7e24 */ /* 0x000fe4000f8e00ff */
[----:B------:R-:W-:Y:S07]  /*64b0*/  LEPC R20, `(.L_x_81) ;  /* 0x000000001014794e */ /* 0x000fee0000000000 */
[----:B---3-5:R-:W-:Y:S05]  /*64c0*/  CALL.ABS.NOINC R14 ;  /* 0x000000000e007343 */ /* 0x028fea0003c00000 */
.L_x_81:
[----:B------:R-:W1:Y:S01]  /*64d0*/  LDCU.64 UR8, c[0x4][0x80] ;  /* 0x01001000ff0877ac */ /* 0x000e620008000a00 */
[----:B------:R-:W2:Y:S01]  /*64e0*/  LDC.64 R16, c[0x4][R16] ;  /* 0x0100000010107b82 */ /* 0x000ea20000000a00 */
[----:B------:R-:W-:Y:S02]  /*64f0*/  HFMA2 R12, -RZ, RZ, 0, 5.9604644775390625e-08 ;  /* 0x00000001ff0c7431 */ /* 0x000fe400000001ff */
[----:B------:R-:W-:Y:S02]  /*6500*/  IMAD.MOV.U32 R8, RZ, RZ, 0x70 ;  /* 0x00000070ff087424 */ /* 0x000fe400078e00ff */
[----:B------:R-:W-:Y:S01]  /*6510*/  IMAD.MOV.U32 R13, RZ, RZ, RZ ;  /* 0x000000ffff0d7224 */ /* 0x000fe200078e00ff */
[----:B------:R-:W3:Y:S01]  /*6520*/  LDCU.64 UR6, c[0x4][0x88] ;  /* 0x01001100ff0677ac */ /* 0x000ee20008000a00 */
[----:B------:R-:W4:Y:S01]  /*6530*/  LDCU.64 UR4, c[0x4][0x8] ;  /* 0x01000100ff0477ac */ /* 0x000f220008000a00 */
[----:B-1----:R-:W-:Y:S02]  /*6540*/  MOV R4, UR8 ;  /* 0x0000000800047c02 */ /* 0x002fe40008000f00 */
[----:B------:R-:W-:Y:S02]  /*6550*/  MOV R5, UR9 ;  /* 0x0000000900057c02 */ /* 0x000fe40008000f00 */
[----:B---3--:R-:W-:Y:S01]  /*6560*/  MOV R7, UR7 ;  /* 0x0000000700077c02 */ /* 0x008fe20008000f00 */
[----:B------:R-:W-:Y:S01]  /*6570*/  IMAD.U32 R6, RZ, RZ, UR6 ;  /* 0x00000006ff067e24 */ /* 0x000fe2000f8e00ff */
[----:B----4-:R-:W-:Y:S01]  /*6580*/  MOV R11, UR5 ;  /* 0x00000005000b7c02 */ /* 0x010fe20008000f00 */
[----:B------:R-:W-:Y:S02]  /*6590*/  IMAD.U32 R10, RZ, RZ, UR4 ;  /* 0x00000004ff0a7e24 */ /* 0x000fe4000f8e00ff */
[----:B------:R-:W-:Y:S07]  /*65a0*/  LEPC R20, `(.L_x_80) ;  /* 0x000000001014794e */ /* 0x000fee0000000000 */
[----:B--2---:R-:W-:Y:S05]  /*65b0*/  CALL.ABS.NOINC R16 ;  /* 0x0000000010007343 */ /* 0x004fea0003c00000 */
.L_x_80:
[----:B------:R-:W-:Y:S05]  /*65c0*/  BSYNC.RECONVERGENT B6 ;  /* 0x0000000000067941 */ /* 0x000fea0003800200 */
.L_x_79:
[----:B------:R-:W-:Y:S02]  /*65d0*/  R2UR UR6, R93 ;  /* 0x000000005d0672ca */ /* 0x000fe400000e0000 */
[----:B------:R-:W-:Y:S02]  /*65e0*/  R2UR UR5, R92 ;  /* 0x000000005c0572ca */ /* 0x000fe400000e0000 */
[----:B------:R-:W-:Y:S02]  /*65f0*/  R2UR UR4, R91 ;  /* 0x000000005b0472ca */ /* 0x000fe400000e0000 */
[----:B------:R-:W-:Y:S02]  /*6600*/  ISETP.NE.U32.AND P4, PT, R78, RZ, PT ;  /* 0x000000ff4e00720c */ /* 0x000fe40003f85070 */
[----:B------:R-:W-:Y:S02]  /*6610*/  ISETP.NE.U32.AND P2, PT, RZ, UR54, PT ;  /* 0x00000036ff007c0c */ /* 0x000fe4000bf45070 */
[----:B------:R-:W-:Y:S02]  /*6620*/  ISETP.NE.AND.EX P4, PT, R79, RZ, PT, P4 ;  /* 0x000000ff4f00720c */ /* 0x000fe40003f85340 */
[----:B------:R-:W-:Y:S01]  /*6630*/  ISETP.NE.AND.EX P2, PT, RZ, UR55, PT, P2 ;  /* 0x00000037ff007c0c */ /* 0x000fe2000bf45320 */
[----:B------:R-:W-:Y:S02]  /*6640*/  UISETP.NE.AND UP2, UPT, UR6, URZ, UPT ;  /* 0x000000ff0600728c */ /* 0x000fe4000bf45270 */
[----:B------:R-:W-:Y:S04]  /*6650*/  UISETP.NE.U32.AND UP0, UPT, UR5, URZ, UPT ;  /* 0x000000ff0500728c */ /* 0x000fe8000bf05070 */
[----:B------:R-:W-:Y:S01]  /*6660*/  UISETP.NE.AND.EX UP1, UPT, UR4, URZ, UPT, UP0 ;  /* 0x000000ff0400728c */ /* 0x000fe2000bf25300 */
[----:B------:R-:W-:Y:S01]  /*6670*/  PLOP3.LUT P1, PT, PT, PT, UP2, 0x80, 0x8 ;  /* 0x000000000008781c */ /* 0x000fe20003f2f028 */
[----:B------:R-:W-:Y:S03]  /*6680*/  UPLOP3.LUT UP0, UPT, UPT, UPT, UPT, 0x40, 0x4 ;  /* 0x000000000004789c */ /* 0x000fe60003f0e870 */
[----:B------:R-:W-:Y:S06]  /*6690*/  @UP2 UPLOP3.LUT UP0, UPT, UPT, UPT, UP1, 0x80, 0x8 ;  /* 0x000000000008289c */ /* 0x000fec0003f0f010 */
[----:B------:R-:W-:Y:S01]  /*66a0*/  PLOP3.LUT P0, PT, PT, PT, UP0, 0x80, 0x8 ;  /* 0x000000000008781c */ /* 0x000fe20003f0f008 */
[----:B------:R-:W-:Y:S01]  /*66b0*/  @!UPT UIADD3 URZ, UPT, UPT, URZ, URZ, URZ ;  /* 0x000000fffffff290 */ /* 0x000fe2000fffe0ff */
[----:B------:R-:W-:Y:S11]  /*66c0*/  BRA.U !UP1, `(.L_x_82) ;  /* 0x0000000109407547 */ /* 0x000ff6000b800000 */
[----:B------:R-:W-:Y:S01]  /*66d0*/  UISETP.NE.U32.AND UP0, UPT, UR54, URZ, UPT ;  /* 0x000000ff3600728c */ /* 0x000fe2000bf05070 */
[----:B------:R-:W-:Y:S01]  /*66e0*/  R2UR UR6, R92 ;  /* 0x000000005c0672ca */ /* 0x000fe200000e0000 */
[----:B------:R-:W1:Y:S01]  /*66f0*/  LDCU.64 UR8, c[0x0][0x358] ;  /* 0x00006b00ff0877ac */ /* 0x000e620008000a00 */
[----:B------:R-:W-:Y:S02]  /*6700*/  HFMA2 R89, -RZ, RZ, 0, 5.9604644775390625e-08 ;  /* 0x00000001ff597431 */ /* 0x000fe400000001ff */
[----:B------:R-:W-:Y:S01]  /*6710*/  IMAD.MOV.U32 R0, RZ, RZ, 0x1 ;  /* 0x00000001ff007424 */ /* 0x000fe200078e00ff */
[----:B------:R-:W-:Y:S06]  /*6720*/  UISETP.NE.AND.EX UP0, UPT, UR55, URZ, UPT, UP0 ;  /* 0x000000ff3700728c */ /* 0x000fec000bf05300 */
[----:B------:R-:W-:Y:S05]  /*6730*/  PLOP3.LUT P3, PT, PT, PT, UP0, 0x80, 0x8 ;  /* 0x000000000008781c */ /* 0x000fea0003f6f008 */
[----:B------:R-:W2:Y:S01]  /*6740*/  @UP0 LDCU.64 UR4, c[0x0][0x888] ;  /* 0x00011100ff0407ac */ /* 0x000ea20008000a00 */
[----:B------:R-:W-:Y:S07]  /*6750*/  @UP0 UIMAD UR6, UR49, UR6, URZ ;  /* 0x00000006310602a4 */ /* 0x000fee000f8e02ff */
[----:B------:R-:W-:Y:S01]  /*6760*/  @!P3 PRMT R89, R0, 0x7610, R89 ;  /* 0x000076100059b816 */ /* 0x000fe20000000059 */
[----:B--2---:R-:W-:Y:S06]  /*6770*/  @UP0 UIMAD.WIDE UR4, UR6, 0x4, UR4 ;  /* 0x00000004060408a5 */ /* 0x004fec000f8e0204 */
[----:B------:R-:W-:Y:S02]  /*6780*/  IMAD.U32 R4, RZ, RZ, UR4 ;  /* 0x00000004ff047e24 */ /* 0x000fe4000f8e00ff */
[----:B------:R-:W-:Y:S03]  /*6790*/  IMAD.U32 R5, RZ, RZ, UR5 ;  /* 0x00000005ff057e24 */ /* 0x000fe6000f8e00ff */
[----:B------:R-:W2:Y:S02]  /*67a0*/  @!UP0 LDCU UR4, c[0x0][0x880] ;  /* 0x00011000ff0487ac */ /* 0x000ea40008000800 */
[----:B-1---5:R1:W5:Y:S02]  /*67b0*/  @P3 LDG.E R41, desc[UR8][R4.64] ;  /* 0x0000000804293981 */ /* 0x022364000c1e1900 */
[----:B-12---:R-:W-:Y:S02]  /*67c0*/  @!P3 MOV R41, UR4 ;  /* 0x000000040029bc02 */ /* 0x006fe40008000f00 */
.L_x_82:
[----:B------:R-:W-:Y:S05]  /*67d0*/  @!P4 BRA `(.L_x_83) ;  /* 0x000000000024c947 */ /* 0x000fea0003800000 */
[----:B------:R-:W-:Y:S01]  /*67e0*/  ISETP.NE.U32.AND P3, PT, R76, RZ, PT ;  /* 0x000000ff4c00720c */ /* 0x000fe20003f65070 */
[----:B------:R-:W1:Y:S03]  /*67f0*/  LDCU.64 UR4, c[0x0][0x358] ;  /* 0x00006b00ff0477ac */ /* 0x000e660008000a00 */
[----:B------:R-:W-:Y:S11]  /*6800*/  ISETP.NE.AND.EX P3, PT, R77, RZ, PT, P3 ;  /* 0x000000ff4d00720c */ /* 0x000ff60003f65330 */
[----:B------:R-:W-:Y:S02]  /*6810*/  @!UPT UIADD3 URZ, UPT, UPT, URZ, URZ, URZ ;  /* 0x000000fffffff290 */ /* 0x000fe4000fffe0ff */
[----:B------:R-:W2:Y:S01]  /*6820*/  @P3 LDC.64 R4, c[0x0][0x8a8] ;  /* 0x00022a00ff043b82 */ /* 0x000ea20000000a00 */
[----:B------:R-:W-:Y:S04]  /*6830*/  @P3 IMAD R0, R78, UR49, RZ ;  /* 0x000000314e003c24 */ /* 0x000fe8000f8e02ff */
[----:B--2---:R-:W-:Y:S05]  /*6840*/  @P3 IMAD.WIDE R4, R0, 0x4, R4 ;  /* 0x0000000400043825 */ /* 0x004fea00078e0204 */
[----:B-1---5:R1:W5:Y:S02]  /*6850*/  @P3 LDG.E R38, desc[UR4][R4.64] ;  /* 0x0000000404263981 */ /* 0x022364000c1e1900 */
[----:B-1----:R-:W2:Y:S02]  /*6860*/  @!P3 LDC R38, c[0x0][0x8a0] ;  /* 0x00022800ff26bb82 */ /* 0x002ea40000000800 */
.L_x_83:
[----:B-----5:R-:W-:Y:S01]  /*6870*/  FSETP.NEU.AND P3, PT, R41, RZ, PT ;  /* 0x000000ff2900720b */ /* 0x020fe20003f6d000 */
[----:B------:R-:W-:Y:S01]  /*6880*/  BSSY B1, `(.L_x_84) ;  /* 0x0000039000017945 */ /* 0x000fe20003800000 */
[----:B------:R-:W-:Y:S01]  /*6890*/  SEL R4, RZ, 0xffffffff, P2 ;  /* 0xffffffffff047807 */ /* 0x000fe20001000000 */
[----:B------:R-:W-:Y:S01]  /*68a0*/  IMAD.MOV.U32 R46, RZ, RZ, 0x1 ;  /* 0x00000001ff2e7424 */ /* 0x000fe200078e00ff */
[----:B------:R-:W-:Y:S01]  /*68b0*/  @P1 LOP3.LUT P2, RZ, R89, 0xff, RZ, 0xc0, !PT ;  /* 0x000000ff59ff1812 */ /* 0x000fe2000784c0ff */
[----:B------:R-:W-:Y:S01]  /*68c0*/  IMAD.IADD R39, R37, 0x1, R2 ;  /* 0x0000000125277824 */ /* 0x000fe200078e0202 */
[----:B------:R-:W-:Y:S01]  /*68d0*/  @P1 SEL R3, RZ, 0xffffffff, P3 ;  /* 0xffffffffff031807 */ /* 0x000fe20001800000 */
[----:B------:R-:W-:Y:S01]  /*68e0*/  IMAD R98, R87, -0x10, R96 ;  /* 0xfffffff057627824 */ /* 0x000fe200078e0260 */
[----:B------:R-:W-:Y:S01]  /*68f0*/  LOP3.LUT R85, R85, 0x1, RZ, 0x3c, !PT ;  /* 0x0000000155557812 */ /* 0x000fe200078e3cff */
[----:B------:R-:W-:Y:S01]  /*6900*/  IMAD.MOV.U32 R47, RZ, RZ, RZ ;  /* 0x000000ffff2f7224 */ /* 0x000fe200078e00ff */
[----:B------:R-:W-:Y:S02]  /*6910*/  @P0 SEL R3, R4, R3, !P2 ;  /* 0x0000000304030207 */ /* 0x000fe40005000000 */
[----:B------:R-:W-:Y:S02]  /*6920*/  CS2R R74, SRZ ;  /* 0x00000000004a7805 */ /* 0x000fe4000001ff00 */
[----:B------:R-:W-:Y:S02]  /*6930*/  LEA R99, R36, UR48, 0x3 ;  /* 0x0000003024637c11 */ /* 0x000fe4000f8e18ff */
[----:B------:R-:W-:Y:S02]  /*6940*/  CS2R R72, SRZ ;  /* 0x0000000000487805 */ /* 0x000fe4000001ff00 */
[----:B------:R-:W-:Y:S02]  /*6950*/  @P1 LOP3.LUT R3, R3, 0x1, RZ, 0xc0, !PT ;  /* 0x0000000103031812 */ /* 0x000fe400078ec0ff */
[----:B------:R-:W-:Y:S02]  /*6960*/  CS2R R66, SRZ ;  /* 0x0000000000427805 */ /* 0x000fe4000001ff00 */
[----:B------:R-:W-:Y:S02]  /*6970*/  SHF.L.U32 R0, R84, 0x1f, RZ ;  /* 0x0000001f54007819 */ /* 0x000fe400000006ff */
[----:B------:R-:W-:Y:S02]  /*6980*/  CS2R R64, SRZ ;  /* 0x0000000000407805 */ /* 0x000fe4000001ff00 */
[----:B------:R-:W-:Y:S02]  /*6990*/  ISETP.NE.U32.OR P5, PT, R3, 0x1, !P1 ;  /* 0x000000010300780c */ /* 0x000fe40004fa5470 */
[----:B------:R-:W-:Y:S02]  /*69a0*/  CS2R R58, SRZ ;  /* 0x00000000003a7805 */ /* 0x000fe4000001ff00 */
[----:B------:R-:W-:Y:S02]  /*69b0*/  PLOP3.LUT P2, PT, PT, PT, UP1, 0x80, 0x8 ;  /* 0x000000000008781c */ /* 0x000fe40003f4f018 */
[----:B------:R-:W-:Y:S02]  /*69c0*/  CS2R R56, SRZ ;  /* 0x0000000000387805 */ /* 0x000fe4000001ff00 */
[----:B------:R-:W-:Y:S02]  /*69d0*/  LOP3.LUT P4, R95, R89, 0xff, RZ, 0xc0, !PT ;  /* 0x000000ff595f7812 */ /* 0x000fe4000788c0ff */
[----:B------:R-:W-:Y:S02]  /*69e0*/  CS2R R50, SRZ ;  /* 0x0000000000327805 */ /* 0x000fe4000001ff00 */
[----:B------:R-:W-:Y:S02]  /*69f0*/  SEL R3, RZ, 0xffffffff, P3 ;  /* 0xffffffffff037807 */ /* 0x000fe40001800000 */
[----:B------:R-:W-:Y:S02]  /*6a00*/  CS2R R48, SRZ ;  /* 0x0000000000307805 */ /* 0x000fe4000001ff00 */
[----:B------:R-:W-:Y:S02]  /*6a10*/  P2R R97, PR, RZ, 0x20 ;  /* 0x00000020ff617803 */ /* 0x000fe40000000000 */
[----:B------:R-:W-:Y:S02]  /*6a20*/  @P5 SHF.L.U32 R5, R85, 0x1f, RZ ;  /* 0x0000001f55055819 */ /* 0x000fe400000006ff */
[----:B------:R-:W-:Y:S02]  /*6a30*/  @P2 SEL R3, R4, R3, !P4 ;  /* 0x0000000304032207 */ /* 0x000fe40006000000 */
[----:B------:R-:W1:Y:S02]  /*6a40*/  @P5 SYNCS.PHASECHK.TRANS64.TRYWAIT P1, [UR48+0x60], R5 ;  /* 0x00006005ff0055a7 */ /* 0x000e640008021130 */
[----:B------:R-:W-:Y:S04]  /*6a50*/  LOP3.LUT R3, R3, 0x1, RZ, 0xc0, !PT ;  /* 0x0000000103037812 */ /* 0x000fe800078ec0ff */
[----:B------:R-:W-:Y:S04]  /*6a60*/  ISETP.NE.U32.AND P2, PT, R3, 0x1, PT ;  /* 0x000000010300780c */ /* 0x000fe80003f45070 */
[----:B------:R-:W-:Y:S01]  /*6a70*/  P2R R60, PR, RZ, 0x4 ;  /* 0x00000004ff3c7803 */ /* 0x000fe20000000000 */
[----:B------:R3:W4:Y:S01]  /*6a80*/  SYNCS.PHASECHK.TRANS64.TRYWAIT P0, [R99+URZ+0xc0], R0 ;  /* 0x0000c000630075a7 */ /* 0x00072200080011ff */
[----:B-1----:R-:W-:Y:S01]  /*6a90*/  @P5 SEL R46, RZ, 0x1, !P1 ;  /* 0x00000001ff2e5807 */ /* 0x002fe20004800000 */
[----:B---3--:R-:W-:Y:S06]  /*6aa0*/  @!P5 BRA `(.L_x_85) ;  /* 0x000000000058d947 */ /* 0x008fec0003800000 */
[----:B------:R-:W-:Y:S01]  /*6ab0*/  IMAD.MOV.U32 R75, RZ, RZ, RZ ;  /* 0x000000ffff4b7224 */ /* 0x000fe200078e00ff */
[----:B------:R-:W-:Y:S01]  /*6ac0*/  ISETP.NE.AND P1, PT, R46, RZ, PT ;  /* 0x000000ff2e00720c */ /* 0x000fe20003f25270 */
[----:B------:R-:W-:Y:S01]  /*6ad0*/  BSSY B0, `(.L_x_86) ;  /* 0x000000c000007945 */ /* 0x000fe20003800000 */
[----:B------:R-:W-:Y:S02]  /*6ae0*/  CS2R R50, SRZ ;  /* 0x0000000000327805 */ /* 0x000fe4000001ff00 */
[----:B------:R-:W-:Y:S02]  /*6af0*/  CS2R R48, SRZ ;  /* 0x0000000000307805 */ /* 0x000fe4000001ff00 */
[----:B------:R-:W-:Y:S02]  /*6b00*/  CS2R R58, SRZ ;  /* 0x00000000003a7805 */ /* 0x000fe4000001ff00 */
[----:B------:R-:W-:Y:S02]  /*6b10*/  CS2R R56, SRZ ;  /* 0x0000000000387805 */ /* 0x000fe4000001ff00 */
[----:B------:R-:W-:Y:S02]  /*6b20*/  CS2R R66, SRZ ;  /* 0x0000000000427805 */ /* 0x000fe4000001ff00 */
[----:B------:R-:W-:Y:S02]  /*6b30*/  CS2R R64, SRZ ;  /* 0x0000000000407805 */ /* 0x000fe4000001ff00 */
[----:B------:R-:W-:Y:S01]  /*6b40*/  CS2R R72, SRZ ;  /* 0x0000000000487805 */ /* 0x000fe2000001ff00 */
[----:B------:R-:W-:Y:S06]  /*6b50*/  @P1 BRA `(.L_x_87) ;  /* 0x00000000000c1947 */ /* 0x000fec0003800000 */
[----:B------:R-:W-:Y:S04]  /*6b60*/  SHF.L.U32 R3, R85, 0x1f, RZ ;  /* 0x0000001f55037819 */ /* 0x000fe800000006ff */
[----:B------:R-:W1:Y:S02]  /*6b70*/  SYNCS.PHASECHK.TRANS64.TRYWAIT P1, [UR48+0x60], R3 ;  /* 0x00006003ff0075a7 */ /* 0x000e640008021130 */
[----:B-1----:R-:W-:Y:S05]  /*6b80*/  @!P1 BRA `(.L_x_88) ;  /* 0x0000003c002c9947 */ /* 0x002fea0003800000 */
.L_x_87:
[----:B------:R-:W-:Y:S05]  /*6b90*/  BSYNC B0 ;  /* 0x0000000000007941 */ /* 0x000fea0003800000 */
.L_x_86:
[----:B------:R-:W-:Y:S01]  /*6ba0*/  ISETP.NE.AND P1, PT, R60, RZ, PT ;  /* 0x000000ff3c00720c */ /* 0x000fe20003f25270 */
[----:B------:R-:W-:Y:S11]  /*6bb0*/  HFMA2 R47, -RZ, RZ, 0, 5.9604644775390625e-08 ;  /* 0x00000001ff2f7431 */ /* 0x000ff600000001ff */
[----:B------:R-:W-:Y:S01]  /*6bc0*/  @!UPT UIADD3 URZ, UPT, UPT, URZ, URZ, URZ ;  /* 0x000000fffffff290 */ /* 0x000fe2000fffe0ff */
[----:B------:R3:W1:Y:S04]  /*6bd0*/  @P1 LDS.128 R48, [R86] ;  /* 0x0000000056301984 */ /* 0x0006680000000c00 */
[----:B------:R3:W1:Y:S04]  /*6be0*/  @P1 LDS.128 R56, [R96+0x10] ;  /* 0x0000100060381984 */ /* 0x0006680000000c00 */
[----:B------:R3:W1:Y:S04]  /*6bf0*/  @P1 LDS.128 R64, [R94+0x20] ;  /* 0x000020005e401984 */ /* 0x0006680000000c00 */
[----:B------:R3:W1:Y:S02]  /*6c00*/  @P1 LDS.128 R72, [R98+0x30] ;  /* 0x0000300062481984 */ /* 0x0006640000000c00 */
.L_x_85:
[----:B------:R-:W-:Y:S05]  /*6c10*/  BSYNC B1 ;  /* 0x0000000000017941 */ /* 0x000fea0003800000 */
.L_x_84:
[----:B-1----:R-:W-:Y:S04]  /*6c20*/  SHF.R.U32.HI R3, RZ, 0x15, R39 ;  /* 0x00000015ff037819 */ /* 0x002fe80000011627 */
[----:B------:R-:W-:Y:S01]  /*6c30*/  LOP3.LUT P1, RZ, R3, 0x3, R90, 0x48, !PT ;  /* 0x0000000303ff7812 */ /* 0x000fe2000782485a */
[----:B------:R-:W-:Y:S01]  /*6c40*/  @!UPT UIADD3 URZ, UPT, UPT, URZ, URZ, URZ ;  /* 0x000000fffffff290 */ /* 0x000fe2000fffe0ff */
[----:B----4-:R-:W-:Y:S11]  /*6c50*/  @P0 BRA `(.L_x_89) ;  /* 0x0000000000080947 */ /* 0x010ff60003800000 */
[----:B------:R-:W1:Y:S02]  /*6c60*/  SYNCS.PHASECHK.TRANS64.TRYWAIT P0, [R99+URZ+0xc0], R0 ;  /* 0x0000c000630075a7 */ /* 0x000e6400080011ff */
[----:B-1----:R-:W-:Y:S05]  /*6c70*/  @!P0 BRA `(.L_x_90) ;  /* 0x0000003c00088947 */ /* 0x002fea0003800000 */
.L_x_89:
[----:B------:R-:W-:Y:S05]  /*6c80*/  @!P1 BRA `(.L_x_91) ;  /* 0x0000000000409947 */ /* 0x000fea0003800000 */
[----:B------:R-:W4:Y:S01]  /*6c90*/  LDCU.64 UR8, c[0x4][0x70] ;  /* 0x01000e00ff0877ac */ /* 0x000f220008000a00 */
[----:B------:R-:W-:Y:S01]  /*6ca0*/  MOV R3, 0x0 ;  /* 0x0000000000037802 */ /* 0x000fe20000000f00 */
[----:B------:R-:W-:Y:S02]  /*6cb0*/  HFMA2 R12, -RZ, RZ, 0, 5.9604644775390625e-08 ;  /* 0x00000001ff0c7431 */ /* 0x000fe400000001ff */
[----:B------:R-:W-:Y:S02]  /*6cc0*/  IMAD.MOV.U32 R8, RZ, RZ, 0x192 ;  /* 0x00000192ff087424 */ /* 0x000fe400078e00ff */
[----:B------:R-:W-:Y:S01]  /*6cd0*/  IMAD.MOV.U32 R13, RZ, RZ, RZ ;  /* 0x000000ffff0d7224 */ /* 0x000fe200078e00ff */
[----:B------:R-:W5:Y:S01]  /*6ce0*/  LDCU.64 UR6, c[0x4][0x78] ;  /* 0x01000f00ff0677ac */ /* 0x000f620008000a00 */
[----:B------:R-:W1:Y:S01]  /*6cf0*/  LDC.64 R2, c[0x4][R3] ;  /* 0x0100000003027b82 */ /* 0x000e620000000a00 */
[----:B------:R-:W2:Y:S01]  /*6d00*/  LDCU.64 UR4, c[0x4][0x10] ;  /* 0x01000200ff0477ac */ /* 0x000ea20008000a00 */
[----:B----4-:R-:W-:Y:S01]  /*6d10*/  MOV R5, UR9 ;  /* 0x0000000900057c02 */ /* 0x010fe20008000f00 */
[----:B------:R-:W-:Y:S01]  /*6d20*/  IMAD.U32 R4, RZ, RZ, UR8 ;  /* 0x00000008ff047e24 */ /* 0x000fe2000f8e00ff */
[----:B-----5:R-:W-:Y:S01]  /*6d30*/  MOV R7, UR7 ;  /* 0x0000000700077c02 */ /* 0x020fe20008000f00 */
[----:B------:R-:W-:Y:S01]  /*6d40*/  IMAD.U32 R6, RZ, RZ, UR6 ;  /* 0x00000006ff067e24 */ /* 0x000fe2000f8e00ff */
[----:B--2---:R-:W-:Y:S01]  /*6d50*/  MOV R11, UR5 ;  /* 0x00000005000b7c02 */ /* 0x004fe20008000f00 */
[----:B------:R-:W-:Y:S02]  /*6d60*/  IMAD.U32 R10, RZ, RZ, UR4 ;  /* 0x00000004ff0a7e24 */ /* 0x000fe4000f8e00ff */
[----:B------:R-:W-:Y:S07]  /*6d70*/  LEPC R20, `(.L_x_91) ;  /* 0x000000001014794e */ /* 0x000fee0000000000 */
[----:B-1-3--:R-:W-:Y:S05]  /*6d80*/  CALL.ABS.NOINC R2 ;  /* 0x0000000002007343 */ /* 0x00afea0003c00000 */
.L_x_91:
[----:B------:R-:W-:Y:S05]  /*6d90*/  WARPSYNC.ALL ;  /* 0x0000000000007948 */ /* 0x000fea0003800000 */
[----:B------:R-:W-:Y:S01]  /*6da0*/  R2UR UR4, R39 ;  /* 0x00000000270472ca */ /* 0x000fe200000e0000 */
[--C-:B------:R-:W-:Y:S01]  /*6db0*/  HADD2.F32 R40, -RZ, R48.reuse.H0_H0 ;  /* 0x20000030ff287230 */ /* 0x100fe20000004100 */
[----:B------:R-:W-:Y:S01]  /*6dc0*/  ISETP.NE.AND P0, PT, R88, RZ, PT ;  /* 0x000000ff5800720c */ /* 0x000fe20003f05270 */
[----:B------:R-:W-:Y:S01]  /*6dd0*/  HADD2.F32 R43, -RZ, R48.H1_H1 ;  /* 0x30000030ff2b7230 */ /* 0x000fe20000004100 */
[----:B------:R-:W-:Y:S01]  /*6de0*/  BSSY.RECONVERGENT B0, `(.L_x_92) ;  /* 0x0000086000007945 */ /* 0x000fe20003800200 */
[----:B------:R-:W-:Y:S02]  /*6df0*/  HADD2.F32 R42, -RZ, R49.H1_H1 ;  /* 0x30000031ff2a7230 */ /* 0x000fe40000004100 */
[----:B------:R-:W-:Y:S02]  /*6e00*/  HADD2.F32 R45, -RZ, R51.H0_H0 ;  /* 0x20000033ff2d7230 */ /* 0x000fe40000004100 */
[----:B------:R-:W-:Y:S04]  /*6e10*/  HADD2.F32 R44, -RZ, R75.H1_H1 ;  /* 0x3000004bff2c7230 */ /* 0x000fe80000004100 */
[----:B------:R-:W1:Y:S02]  /*6e20*/  LDTM.x32 R4, tmem[UR4] ;  /* 0x00000004000479ee */ /* 0x000e6400082c0000 */
[C---:B-12---:R-:W-:Y:S01]  /*6e30*/  FMUL R0, R38.reuse, R4 ;  /* 0x0000000426007220 */ /* 0x046fe20000400000 */
[C---:B------:R-:W-:Y:S01]  /*6e40*/  FMUL R2, R38.reuse, R5 ;  /* 0x0000000526027220 */ /* 0x040fe20000400000 */
[C---:B------:R-:W-:Y:S01]  /*6e50*/  FMUL R3, R38.reuse, R6 ;  /* 0x0000000626037220 */ /* 0x040fe20000400000 */
[C---:B------:R-:W-:Y:S01]  /*6e60*/  FMUL R7, R38.reuse, R7 ;  /* 0x0000000726077220 */ /* 0x040fe20000400000 */
[C---:B------:R-:W-:Y:S01]  /*6e70*/  FFMA R0, R41.reuse, R40, R0 ;  /* 0x0000002829007223 */ /* 0x040fe20000000000 */
[----:B------:R-:W-:Y:S02]  /*6e80*/  HADD2.F32 R40, -RZ, R49.H0_H0 ;  /* 0x20000031ff287230 */ /* 0x000fe40000004100 */
[C---:B------:R-:W-:Y:S01]  /*6e90*/  FFMA R2, R41.reuse, R43, R2 ;  /* 0x0000002b29027223 */ /* 0x040fe20000000002 */
[--C-:B------:R-:W-:Y:S02]  /*6ea0*/  HADD2.F32 R43, -RZ, R50.reuse.H0_H0 ;  /* 0x20000032ff2b7230 */ /* 0x100fe40000004100 */
[C---:B------:R-:W-:Y:S01]  /*6eb0*/  FMUL R4, R38.reuse, R8 ;  /* 0x0000000826047220 */ /* 0x040fe20000400000 */
[----:B------:R-:W-:Y:S01]  /*6ec0*/  FMUL R5, R38, R9 ;  /* 0x0000000926057220 */ /* 0x000fe20000400000 */
[C---:B------:R-:W-:Y:S01]  /*6ed0*/  FFMA R3, R41.reuse, R40, R3 ;  /* 0x0000002829037223 */ /* 0x040fe20000000003 */
[----:B------:R-:W-:Y:S01]  /*6ee0*/  HADD2.F32 R40, -RZ, R50.H1_H1 ;  /* 0x30000032ff287230 */ /* 0x000fe20000004100 */
[----:B------:R-:W-:Y:S01]  /*6ef0*/  F2FP.F16.F32.PACK_AB R52, R2, R0 ;  /* 0x000000000234723e */ /* 0x000fe200000000ff */
[C---:B------:R-:W-:Y:S01]  /*6f00*/  FFMA R7, R41.reuse, R42, R7 ;  /* 0x0000002a29077223 */ /* 0x040fe20000000007 */
[C---:B------:R-:W-:Y:S01]  /*6f10*/  FFMA R4, R41.reuse, R43, R4 ;  /* 0x0000002b29047223 */ /* 0x040fe20000000004 */
[C---:B------:R-:W-:Y:S01]  /*6f20*/  FMUL R6, R38.reuse, R10 ;  /* 0x0000000a26067220 */ /* 0x040fe20000400000 */
[----:B------:R-:W-:Y:S02]  /*6f30*/  HADD2.F32 R42, -RZ, R51.H1_H1 ;  /* 0x30000033ff2a7230 */ /* 0x000fe40000004100 */
[----:B------:R-:W-:Y:S01]  /*6f40*/  FFMA R5, R41, R40, R5 ;  /* 0x0000002829057223 */ /* 0x000fe20000000005 */
[----:B------:R-:W-:Y:S01]  /*6f50*/  F2FP.F16.F32.PACK_AB R53, R7, R3 ;  /* 0x000000030735723e */ /* 0x000fe200000000ff */
[----:B------:R-:W-:Y:S01]  /*6f60*/  FFMA R6, R41, R45, R6 ;  /* 0x0000002d29067223 */ /* 0x000fe20000000006 */
[C---:B------:R-:W-:Y:S01]  /*6f70*/  FMUL R11, R38.reuse, R11 ;  /* 0x0000000b260b7220 */ /* 0x040fe20000400000 */
[--C-:B------:R-:W-:Y:S01]  /*6f80*/  HADD2.F32 R40, -RZ, R56.reuse.H0_H0 ;  /* 0x20000038ff287230 */ /* 0x100fe20000004100 */
[----:B------:R-:W-:Y:S01]  /*6f90*/  F2FP.F16.F32.PACK_AB R54, R5, R4 ;  /* 0x000000040536723e */ /* 0x000fe200000000ff */
[C---:B------:R-:W-:Y:S01]  /*6fa0*/  FMUL R8, R38.reuse, R12 ;  /* 0x0000000c26087220 */ /* 0x040fe20000400000 */
[C---:B------:R-:W-:Y:S01]  /*6fb0*/  FFMA R11, R41.reuse, R42, R11 ;  /* 0x0000002a290b7223 */ /* 0x040fe2000000000b */
[----:B------:R-:W-:Y:S02]  /*6fc0*/  HADD2.F32 R42, -RZ, R56.H1_H1 ;  /* 0x30000038ff2a7230 */ /* 0x000fe40000004100 */
[C---:B------:R-:W-:Y:S01]  /*6fd0*/  FMUL R9, R38.reuse, R13 ;  /* 0x0000000d26097220 */ /* 0x040fe20000400000 */
[--C-:B------:R-:W-:Y:S02]  /*6fe0*/  HADD2.F32 R43, -RZ, R57.reuse.H0_H0 ;  /* 0x20000039ff2b7230 */ /* 0x100fe40000004100 */
[----:B------:R-:W-:Y:S01]  /*6ff0*/  FFMA R8, R41, R40, R8 ;  /* 0x0000002829087223 */ /* 0x000fe20000000008 */
[----:B------:R-:W-:Y:S01]  /*7000*/  F2FP.F16.F32.PACK_AB R55, R11, R6 ;  /* 0x000000060b37723e */ /* 0x000fe200000000ff */
[----:B------:R-:W-:Y:S01]  /*7010*/  FFMA R9, R41, R42, R9 ;  /* 0x0000002a29097223 */ /* 0x000fe20000000009 */
[C---:B------:R-:W-:Y:S01]  /*7020*/  FMUL R10, R38.reuse, R14 ;  /* 0x0000000e260a7220 */ /* 0x040fe20000400000 */
[----:B------:R-:W-:Y:S02]  /*7030*/  HADD2.F32 R40, -RZ, R57.H1_H1 ;  /* 0x30000039ff287230 */ /* 0x000fe40000004100 */
[C---:B------:R-:W-:Y:S01]  /*7040*/  FMUL R15, R38.reuse, R15 ;  /* 0x0000000f260f7220 */ /* 0x040fe20000400000 */
[----:B------:R1:W-:Y:S01]  /*7050*/  STS.128 [R86], R52 ;  /* 0x0000003456007388 */ /* 0x0003e20000000c00 */
[----:B------:R-:W-:Y:S01]  /*7060*/  F2FP.F16.F32.PACK_AB R68, R9, R8 ;  /* 0x000000080944723e */ /* 0x000fe200000000ff */
[C---:B------:R-:W-:Y:S01]  /*7070*/  FFMA R10, R41.reuse, R43, R10 ;  /* 0x0000002b290a7223 */ /* 0x040fe2000000000a */
[--C-:B------:R-:W-:Y:S02]  /*7080*/  HADD2.F32 R43, -RZ, R58.reuse.H0_H0 ;  /* 0x2000003aff2b7230 */ /* 0x100fe40000004100 */
[----:B------:R-:W-:Y:S01]  /*7090*/  FFMA R15, R41, R40, R15 ;  /* 0x00000028290f7223 */ /* 0x000fe2000000000f */
[C---:B------:R-:W-:Y:S01]  /*70a0*/  FMUL R12, R38.reuse, R16 ;  /* 0x00000010260c7220 */ /* 0x040fe20000400000 */
[----:B------:R-:W-:Y:S02]  /*70b0*/  HADD2.F32 R42, -RZ, R58.H1_H1 ;  /* 0x3000003aff2a7230 */ /* 0x000fe40000004100 */
[C---:B------:R-:W-:Y:S01]  /*70c0*/  FMUL R13, R38.reuse, R17 ;  /* 0x00000011260d7220 */ /* 0x040fe20000400000 */
[--C-:B------:R-:W-:Y:S01]  /*70d0*/  HADD2.F32 R45, -RZ, R59.reuse.H0_H0 ;  /* 0x2000003bff2d7230 */ /* 0x100fe20000004100 */
[----:B------:R-:W-:Y:S01]  /*70e0*/  F2FP.F16.F32.PACK_AB R69, R15, R10 ;  /* 0x0000000a0f45723e */ /* 0x000fe200000000ff */
[C---:B------:R-:W-:Y:S01]  /*70f0*/  FFMA R12, R41.reuse, R43, R12 ;  /* 0x0000002b290c7223 */ /* 0x040fe2000000000c */
[C---:B------:R-:W-:Y:S01]  /*7100*/  FFMA R13, R41.reuse, R42, R13 ;  /* 0x0000002a290d7223 */ /* 0x040fe2000000000d */
[C---:B------:R-:W-:Y:S01]  /*7110*/  FMUL R14, R38.reuse, R18 ;  /* 0x00000012260e7220 */ /* 0x040fe20000400000 */
[----:B------:R-:W-:Y:S02]  /*7120*/  HADD2.F32 R40, -RZ, R59.H1_H1 ;  /* 0x3000003bff287230 */ /* 0x000fe40000004100 */
[C---:B------:R-:W-:Y:S01]  /*7130*/  FMUL R19, R38.reuse, R19 ;  /* 0x0000001326137220 */ /* 0x040fe20000400000 */
[--C-:B------:R-:W-:Y:S02]  /*7140*/  HADD2.F32 R43, -RZ, R64.reuse.H0_H0 ;  /* 0x20000040ff2b7230 */ /* 0x100fe40000004100 */
[C---:B------:R-:W-:Y:S01]  /*7150*/  FFMA R14, R41.reuse, R45, R14 ;  /* 0x0000002d290e7223 */ /* 0x040fe2000000000e */
[C---:B------:R-:W-:Y:S01]  /*7160*/  FMUL R16, R38.reuse, R20 ;  /* 0x0000001426107220 */ /* 0x040fe20000400000 */
[C---:B------:R-:W-:Y:S01]  /*7170*/  FFMA R19, R41.reuse, R40, R19 ;  /* 0x0000002829137223 */ /* 0x040fe20000000013 */
[----:B------:R-:W-:Y:S02]  /*7180*/  HADD2.F32 R40, -RZ, R64.H1_H1 ;  /* 0x30000040ff287230 */ /* 0x000fe40000004100 */
[C---:B------:R-:W-:Y:S01]  /*7190*/  FMUL R17, R38.reuse, R21 ;  /* 0x0000001526117220 */ /* 0x040fe20000400000 */
[--C-:B------:R-:W-:Y:S02]  /*71a0*/  HADD2.F32 R45, -RZ, R65.reuse.H0_H0 ;  /* 0x20000041ff2d7230 */ /* 0x100fe40000004100 */
[C---:B------:R-:W-:Y:S01]  /*71b0*/  FMUL R18, R38.reuse, R22 ;  /* 0x0000001626127220 */ /* 0x040fe20000400000 */
[----:B------:R-:W-:Y:S02]  /*71c0*/  HADD2.F32 R42, -RZ, R65.H1_H1 ;  /* 0x30000041ff2a7230 */ /* 0x000fe40000004100 */
[C---:B------:R-:W-:Y:S01]  /*71d0*/  FMUL R23, R38.reuse, R23 ;  /* 0x0000001726177220 */ /* 0x040fe20000400000 */
[C---:B------:R-:W-:Y:S01]  /*71e0*/  FFMA R16, R41.reuse, R43, R16 ;  /* 0x0000002b29107223 */ /* 0x040fe20000000010 */
[C---:B------:R-:W-:Y:S01]  /*71f0*/  FFMA R17, R41.reuse, R40, R17 ;  /* 0x0000002829117223 */ /* 0x040fe20000000011 */
[C---:B------:R-:W-:Y:S01]  /*7200*/  FFMA R18, R41.reuse, R45, R18 ;  /* 0x0000002d29127223 */ /* 0x040fe20000000012 */
[C---:B------:R-:W-:Y:S01]  /*7210*/  FFMA R23, R41.reuse, R42, R23 ;  /* 0x0000002a29177223 */ /* 0x040fe20000000017 */
[--C-:B------:R-:W-:Y:S02]  /*7220*/  HADD2.F32 R40, -RZ, R66.reuse.H0_H0 ;  /* 0x20000042ff287230 */ /* 0x100fe40000004100 */
[C---:B------:R-:W-:Y:S01]  /*7230*/  FMUL R20, R38.reuse, R24 ;  /* 0x0000001826147220 */ /* 0x040fe20000400000 */
[----:B------:R-:W-:Y:S02]  /*7240*/  HADD2.F32 R42, -RZ, R66.H1_H1 ;  /* 0x30000042ff2a7230 */ /* 0x000fe40000004100 */
[C---:B------:R-:W-:Y:S01]  /*7250*/  FMUL R21, R38.reuse, R25 ;  /* 0x0000001926157220 */ /* 0x040fe20000400000 */
[--C-:B------:R-:W-:Y:S02]  /*7260*/  HADD2.F32 R43, -RZ, R67.reuse.H0_H0 ;  /* 0x20000043ff2b7230 */ /* 0x100fe40000004100 */
[C---:B------:R-:W-:Y:S01]  /*7270*/  FMUL R22, R38.reuse, R26 ;  /* 0x0000001a26167220 */ /* 0x040fe20000400000 */
[C---:B------:R-:W-:Y:S01]  /*7280*/  FFMA R20, R41.reuse, R40, R20 ;  /* 0x0000002829147223 */ /* 0x040fe20000000014 */
[C---:B------:R-:W-:Y:S01]  /*7290*/  FFMA R21, R41.reuse, R42, R21 ;  /* 0x0000002a29157223 */ /* 0x040fe20000000015 */
[----:B------:R-:W-:Y:S02]  /*72a0*/  HADD2.F32 R40, -RZ, R67.H1_H1 ;  /* 0x30000043ff287230 */ /* 0x000fe40000004100 */
[----:B------:R-:W-:Y:S01]  /*72b0*/  FFMA R22, R41, R43, R22 ;  /* 0x0000002b29167223 */ /* 0x000fe20000000016 */
[C---:B------:R-:W-:Y:S01]  /*72c0*/  FMUL R27, R38.reuse, R27 ;  /* 0x0000001b261b7220 */ /* 0x040fe20000400000 */
[--C-:B------:R-:W-:Y:S02]  /*72d0*/  HADD2.F32 R43, -RZ, R72.reuse.H0_H0 ;  /* 0x20000048ff2b7230 */ /* 0x100fe40000004100 */
[C---:B------:R-:W-:Y:S01]  /*72e0*/  FMUL R24, R38.reuse, R28 ;  /* 0x0000001c26187220 */ /* 0x040fe20000400000 */
[----:B------:R-:W-:Y:S02]  /*72f0*/  HADD2.F32 R42, -RZ, R72.H1_H1 ;  /* 0x30000048ff2a7230 */ /* 0x000fe40000004100 */
[C---:B------:R-:W-:Y:S01]  /*7300*/  FMUL R25, R38.reuse, R29 ;  /* 0x0000001d26197220 */ /* 0x040fe20000400000 */
[--C-:B------:R-:W-:Y:S01]  /*7310*/  HADD2.F32 R45, -RZ, R73.reuse.H0_H0 ;  /* 0x20000049ff2d7230 */ /* 0x100fe20000004100 */
[----:B------:R-:W-:Y:S01]  /*7320*/  F2FP.F16.F32.PACK_AB R70, R13, R12 ;  /* 0x0000000c0d46723e */ /* 0x000fe200000000ff */
[C---:B------:R-:W-:Y:S01]  /*7330*/  FMUL R26, R38.reuse, R30 ;  /* 0x0000001e261a7220 */ /* 0x040fe20000400000 */
[----:B------:R-:W-:Y:S01]  /*7340*/  F2FP.F16.F32.PACK_AB R71, R19, R14 ;  /* 0x0000000e1347723e */ /* 0x000fe200000000ff */
[C---:B------:R-:W-:Y:S01]  /*7350*/  FFMA R27, R41.reuse, R40, R27 ;  /* 0x00000028291b7223 */ /* 0x040fe2000000001b */
[C---:B------:R-:W-:Y:S01]  /*7360*/  FFMA R24, R41.reuse, R43, R24 ;  /* 0x0000002b29187223 */ /* 0x040fe20000000018 */
[----:B------:R-:W-:Y:S02]  /*7370*/  HADD2.F32 R40, -RZ, R73.H1_H1 ;  /* 0x30000049ff287230 */ /* 0x000fe40000004100 */
[C---:B------:R-:W-:Y:S01]  /*7380*/  FFMA R25, R41.reuse, R42, R25 ;  /* 0x0000002a29197223 */ /* 0x040fe20000000019 */
[----:B------:R1:W-:Y:S01]  /*7390*/  STS.128 [R96+0x10], R68 ;  /* 0x0000104460007388 */ /* 0x0003e20000000c00 */
[C---:B------:R-:W-:Y:S01]  /*73a0*/  FMUL R31, R38.reuse, R31 ;  /* 0x0000001f261f7220 */ /* 0x040fe20000400000 */
[--C-:B------:R-:W-:Y:S02]  /*73b0*/  HADD2.F32 R43, -RZ, R74.reuse.H0_H0 ;  /* 0x2000004aff2b7230 */ /* 0x100fe40000004100 */
[C---:B------:R-:W-:Y:S01]  /*73c0*/  FFMA R26, R41.reuse, R45, R26 ;  /* 0x0000002d291a7223 */ /* 0x040fe2000000001a */
[C---:B------:R-:W-:Y:S01]  /*73d0*/  FMUL R28, R38.reuse, R32 ;  /* 0x00000020261c7220 */ /* 0x040fe20000400000 */
[----:B------:R-:W-:Y:S02]  /*73e0*/  HADD2.F32 R42, -RZ, R74.H1_H1 ;  /* 0x3000004aff2a7230 */ /* 0x000fe40000004100 */
[C---:B------:R-:W-:Y:S01]  /*73f0*/  FMUL R29, R38.reuse, R33 ;  /* 0x00000021261d7220 */ /* 0x040fe20000400000 */
[----:B------:R-:W-:Y:S02]  /*7400*/  HADD2.F32 R45, -RZ, R75.H0_H0 ;  /* 0x2000004bff2d7230 */ /* 0x000fe40000004100 */
[C---:B------:R-:W-:Y:S01]  /*7410*/  FMUL R30, R38.reuse, R34 ;  /* 0x00000022261e7220 */ /* 0x040fe20000400000 */
[----:B------:R-:W-:Y:S01]  /*7420*/  FFMA R31, R41, R40, R31 ;  /* 0x00000028291f7223 */ /* 0x000fe2000000001f */
[----:B------:R-:W-:Y:S01]  /*7430*/  FMUL R35, R38, R35 ;  /* 0x0000002326237220 */ /* 0x000fe20000400000 */
[----:B------:R-:W-:Y:S01]  /*7440*/  F2FP.F16.F32.PACK_AB R100, R17, R16 ;  /* 0x000000101164723e */ /* 0x000fe200000000ff */
[----:B------:R-:W-:Y:S01]  /*7450*/  FFMA R28, R41, R43, R28 ;  /* 0x0000002b291c7223 */ /* 0x000fe2000000001c */
[----:B------:R-:W-:Y:S01]  /*7460*/  F2FP.F16.F32.PACK_AB R101, R23, R18 ;  /* 0x000000121765723e */ /* 0x000fe200000000ff */
[----:B------:R-:W-:Y:S01]  /*7470*/  FFMA R29, R41, R42, R29 ;  /* 0x0000002a291d7223 */ /* 0x000fe2000000001d */
[----:B------:R-:W-:Y:S01]  /*7480*/  F2FP.F16.F32.PACK_AB R102, R21, R20 ;  /* 0x000000141566723e */ /* 0x000fe200000000ff */
[----:B------:R-:W-:Y:S01]  /*7490*/  FFMA R30, R41, R45, R30 ;  /* 0x0000002d291e7223 */ /* 0x000fe2000000001e */
[----:B------:R-:W-:Y:S01]  /*74a0*/  F2FP.F16.F32.PACK_AB R103, R27, R22 ;  /* 0x000000161b67723e */ /* 0x000fe200000000ff */
[----:B------:R-:W-:Y:S01]  /*74b0*/  FFMA R35, R41, R44, R35 ;  /* 0x0000002c29237223 */ /* 0x000fe20000000023 */
[----:B------:R-:W-:Y:S02]  /*74c0*/  F2FP.F16.F32.PACK_AB R104, R25, R24 ;  /* 0x000000181968723e */ /* 0x000fe400000000ff */
[----:B------:R-:W-:Y:S01]  /*74d0*/  F2FP.F16.F32.PACK_AB R105, R31, R26 ;  /* 0x0000001a1f69723e */ /* 0x000fe200000000ff */
[----:B------:R1:W-:Y:S01]  /*74e0*/  STS.128 [R94+0x20], R100 ;  /* 0x000020645e007388 */ /* 0x0003e20000000c00 */
[----:B------:R-:W-:Y:S02]  /*74f0*/  F2FP.F16.F32.PACK_AB R106, R29, R28 ;  /* 0x0000001c1d6a723e */ /* 0x000fe400000000ff */
[----:B------:R-:W-:Y:S05]  /*7500*/  F2FP.F16.F32.PACK_AB R107, R35, R30 ;  /* 0x0000001e236b723e */ /* 0x000fea00000000ff */
[----:B------:R1:W-:Y:S01]  /*7510*/  STS.128 [R98+0x30], R104 ;  /* 0x0000306862007388 */ /* 0x0003e20000000c00 */
[----:B------:R-:W-:Y:S01]  /*7520*/  @!PT LDS RZ, [RZ] ;  /* 0x00000000fffff984 */ /* 0x000fe20000000800 */
[----:B------:R-:W-:Y:S01]  /*7530*/  @!PT LDS RZ, [RZ] ;  /* 0x00000000fffff984 */ /* 0x000fe20000000800 */
[----:B------:R-:W-:Y:S01]  /*7540*/  @!PT LDS RZ, [RZ] ;  /* 0x00000000fffff984 */ /* 0x000fe20000000800 */
[----:B------:R-:W-:Y:S01]  /*7550*/  @!PT LDS RZ, [RZ] ;  /* 0x00000000fffff984 */ /* 0x000fe20000000800 */
[----:B------:R2:W-:Y:S07]  /*7560*/  MEMBAR.ALL.CTA ;  /* 0x0000000000007992 */ /* 0x0005ee0000008000 */
[----:B--2---:R-:W2:Y:S02]  /*7570*/  FENCE.VIEW.ASYNC.S ;  /* 0x00000000000073c6 */ /* 0x004ea40000000000 */
[----:B--2---:R-:W-:Y:S06]  /*7580*/  BAR.SYNC.DEFER_BLOCKING 0x1, 0x80 ;  /* 0x0042000000007b1d */ /* 0x004fec0000010000 */
[----:B------:R-:W-:Y:S05]  /*7590*/  @P0 BRA `(.L_x_93) ;  /* 0x0000000000280947 */ /* 0x000fea0003800000 */
[----:B------:R-:W2:Y:S01]  /*75a0*/  LDCU.64 UR6, c[0x0][0x348] ;  /* 0x00006900ff0677ac */ /* 0x000ea20008000a00 */
[----:B------:R-:W-:Y:S01]  /*75b0*/  UIADD3 UR4, UPT, UPT, UR48, 0x200, URZ ;  /* 0x0000020030047890 */ /* 0x000fe2000fffe0ff */
[----:B------:R-:W-:Y:S05]  /*75c0*/  UMOV UR41, UR51 ;  /* 0x0000003300297c82 */ /* 0x000fea0008000000 */
[----:B------:R-:W-:Y:S04]  /*75d0*/  MOV R80, UR4 ;  /* 0x0000000400507c02 */ /* 0x000fe80008000f00 */
[----:B------:R-:W-:Y:S01]  /*75e0*/  R2UR UR40, R80 ;  /* 0x00000000502872ca */ /* 0x000fe200000e0000 */
[----:B--2---:R-:W-:Y:S04]  /*75f0*/  UIADD3 UR4, UP0, UPT, UR6, 0x680, URZ ;  /* 0x0000068006047890 */ /* 0x004fe8000ff1e0ff */
[----:B------:R-:W-:Y:S09]  /*7600*/  UIADD3.X UR5, UPT, UPT, URZ, UR7, URZ, UP0, !UPT ;  /* 0x00000007ff057290 */ /* 0x000ff200087fe4ff */
[----:B------:R2:W-:Y:S01]  /*7610*/  UTMASTG.4D [UR40], [UR4] ;  /* 0x00000028040073b5 */ /* 0x0005e20008018000 */
[----:B------:R0:W-:Y:S01]  /*7620*/  UTMACMDFLUSH ;  /* 0x00000000000079b7 */ /* 0x0001e20000000000 */
[----:B--2---:R-:W-:Y:S04]  /*7630*/  DEPBAR.LE SB0, 0x1 ;  /* 0x000080400000791a */ /* 0x004fe80000000000 */
.L_x_93:
[----:B------:R-:W-:Y:S05]  /*7640*/  BSYNC.RECONVERGENT B0 ;  /* 0x0000000000007941 */ /* 0x000fea0003800200 */
.L_x_92:
[----:B------:R-:W-:Y:S01]  /*7650*/  BAR.SYNC.DEFER_BLOCKING 0x1, 0x80 ;  /* 0x0042000000007b1d */ /* 0x000fe20000010000 */
[----:B------:R-:W-:Y:S01]  /*7660*/  ISETP.NE.AND P1, PT, R97, RZ, PT ;  /* 0x000000ff6100720c */ /* 0x000fe20003f25270 */
[----:B------:R-:W-:Y:S01]  /*7670*/  UISETP.NE.AND UP0, UPT, UR53, URZ, UPT ;  /* 0x000000ff3500728c */ /* 0x000fe2000bf05270 */
[----:B------:R-:W-:Y:S11]  /*7680*/  LEA R3, R47, UR48, 0x3 ;  /* 0x000000302f037c11 */ /* 0x000ff6000f8e18ff */
[----:B------:R-:W-:Y:S01]  /*7690*/  @P1 SHF.L.U32 R4, R85, 0x1f, RZ ;  /* 0x0000001f55041819 */ /* 0x000fe200000006ff */
[----:B------:R-:W-:Y:S06]  /*76a0*/  BRA.U !UP0, `(.L_x_94) ;  /* 0x0000000108247547 */ /* 0x000fec000b800000 */
[----:B------:R-:W2:Y:S01]  /*76b0*/  S2R R0, SR_CgaCtaId ;  /* 0x0000000000007919 */ /* 0x000ea20000008800 */
[----:B------:R-:W-:Y:S01]  /*76c0*/  IMAD.U32 R2, RZ, RZ, UR50 ;  /* 0x00000032ff027e24 */ /* 0x000fe2000f8e00ff */
[----:B------:R-:W-:Y:S04]  /*76d0*/  UIADD3 UR4, UPT, UPT, UR50, 0x1, URZ ;  /* 0x0000000132047890 */ /* 0x000fe8000fffe0ff */
[----:B------:R-:W-:Y:S01]  /*76e0*/  @P1 LEA R2, R2, UR48, 0x3 ;  /* 0x0000003002021c11 */ /* 0x000fe2000f8e18ff */
[----:B------:R-:W-:Y:S04]  /*76f0*/  UISETP.NE.AND UP0, UPT, UR4, 0x4, UPT ;  /* 0x000000040400788c */ /* 0x000fe8000bf05270 */
[----:B------:R-:W-:Y:S01]  /*7700*/  @P1 VIADD R5, R2, 0x80 ;  /* 0x0000008002051836 */ /* 0x000fe20000000000 */
[----:B------:R-:W-:Y:S04]  /*7710*/  USEL UR50, UR4, URZ, UP0 ;  /* 0x000000ff04327287 */ /* 0x000fe80008000000 */
[----:B--2---:R-:W-:Y:S04]  /*7720*/  @P1 PRMT R0, R0, 0x654, R5 ;  /* 0x0000065400001816 */ /* 0x004fe80000000005 */
[----:B------:R2:W-:Y:S04]  /*7730*/  @P1 SYNCS.ARRIVE.TRANS64.RED.A1T0 RZ, [R0+URZ], RZ ;  /* 0x000000ff00ff19a7 */ /* 0x0005e800081004ff */
.L_x_94:
[----:B------:R-:W4:Y:S01]  /*7740*/  @P1 SYNCS.PHASECHK.TRANS64.TRYWAIT P0, [R3+URZ+0x60], R4 ;  /* 0x00006004030015a7 */ /* 0x000f2200080011ff */
[----:B------:R-:W-:Y:S01]  /*7750*/  BSSY B1, `(.L_x_95) ;  /* 0x0000016000017945 */ /* 0x000fe20003800000 */
[----:B----4-:R-:W-:Y:S03]  /*7760*/  @P1 SEL R46, RZ, 0x1, !P0 ;  /* 0x00000001ff2e1807 */ /* 0x010fe60004000000 */
[----:B------:R-:W-:Y:S05]  /*7770*/  @!P1 BRA `(.L_x_96) ;  /* 0x00000000004c9947 */ /* 0x000fea0003800000 */
[----:B------:R-:W-:Y:S01]  /*7780*/  ISETP.NE.AND P0, PT, R46, RZ, PT ;  /* 0x000000ff2e00720c */ /* 0x000fe20003f05270 */
[----:B------:R-:W-:Y:S01]  /*7790*/  BSSY B0, `(.L_x_97) ;  /* 0x000000b000007945 */ /* 0x000fe20003800000 */
[----:B------:R-:W-:Y:S11]  /*77a0*/  ISETP.NE.AND P1, PT, R60, RZ, PT ;  /* 0x000000ff3c00720c */ /* 0x000ff60003f25270 */
[----:B------:R-:W-:Y:S02]  /*77b0*/  @!UPT UIADD3 URZ, UPT, UPT, URZ, URZ, URZ ;  /* 0x000000fffffff290 */ /* 0x000fe4000fffe0ff */
[C---:B------:R-:W-:Y:S01]  /*77c0*/  @P1 IMAD R6, R47.reuse, 0x2000, R86 ;  /* 0x000020002f061824 */ /* 0x040fe200078e0256 */
[C---:B------:R-:W-:Y:S01]  /*77d0*/  @P1 LEA R4, R47.reuse, R94, 0xd ;  /* 0x0000005e2f041211 */ /* 0x040fe200078e68ff */
[C---:B------:R-:W-:Y:S02]  /*77e0*/  @P1 IMAD R5, R47.reuse, 0x2000, R96 ;  /* 0x000020002f051824 */ /* 0x040fe400078e0260 */
[----:B------:R-:W-:Y:S01]  /*77f0*/  @P1 IMAD R2, R47, 0x2000, R98 ;  /* 0x000020002f021824 */ /* 0x000fe200078e0262 */
[----:B------:R-:W-:Y:S06]  /*7800*/  @P0 BRA `(.L_x_98) ;  /* 0x00000000000c0947 */ /* 0x000fec0003800000 */
[----:B--2---:R-:W-:Y:S04]  /*7810*/  SHF.L.U32 R0, R85, 0x1f, RZ ;  /* 0x0000001f55007819 */ /* 0x004fe800000006ff */
[----:B------:R-:W2:Y:S02]  /*7820*/  SYNCS.PHASECHK.TRANS64.TRYWAIT P0, [R3+URZ+0x60], R0 ;  /* 0x00006000030075a7 */ /* 0x000ea400080011ff */
[----:B--2---:R-:W-:Y:S05]  /*7830*/  @!P0 BRA `(.L_x_99) ;  /* 0x00000030002c8947 */ /* 0x004fea0003800000 */
.L_x_98:
[----:B------:R-:W-:Y:S05]  /*7840*/  BSYNC B0 ;  /* 0x0000000000007941 */ /* 0x000fea0003800000 */
.L_x_97:
[----:B------:R-:W-:Y:S02]  /*7850*/  ISETP.NE.AND P0, PT, R60, RZ, PT ;  /* 0x000000ff3c00720c */ /* 0x000fe40003f05270 */
[----:B------:R-:W-:Y:S11]  /*7860*/  IADD3 R47, PT, PT, R47, 0x1, RZ ;  /* 0x000000012f2f7810 */ /* 0x000ff60007ffe0ff */
[----:B------:R4:W1:Y:S04]  /*7870*/  @P0 LDS.128 R48, [R6] ;  /* 0x0000000006300984 */ /* 0x0008680000000c00 */
[----:B------:R4:W1:Y:S04]  /*7880*/  @P0 LDS.128 R56, [R5+0x10] ;  /* 0x0000100005380984 */ /* 0x0008680000000c00 */
[----:B------:R4:W1:Y:S04]  /*7890*/  @P0 LDS.128 R64, [R4+0x20] ;  /* 0x0000200004400984 */ /* 0x0008680000000c00 */
[----:B------:R4:W1:Y:S02]  /*78a0*/  @P0 LDS.128 R72, [R2+0x30] ;  /* 0x0000300002480984 */ /* 0x0008640000000c00 */
.L_x_96:
[----:B------:R-:W-:Y:S05]  /*78b0*/  BSYNC B1 ;  /* 0x0000000000017941 */ /* 0x000fea0003800000 */
.L_x_95:
[----:B--2---:R-:W-:Y:S05]  /*78c0*/  VIADD R3, R39, 0x20 ;  /* 0x0000002027037836 */ /* 0x004fea0000000000 */
[----:B------:R-:W-:Y:S04]  /*78d0*/  SHF.R.U32.HI R3, RZ, 0x15, R3 ;  /* 0x00000015ff037819 */ /* 0x000fe80000011603 */
[----:B------:R-:W-:Y:S11]  /*78e0*/  LOP3.LUT P0, RZ, R3, 0x3, R90, 0x48, !PT ;  /* 0x0000000303ff7812 */ /* 0x000ff6000780485a */
[----:B------:R-:W-:Y:S02]  /*78f0*/  @!UPT UIADD3 URZ, UPT, UPT, URZ, URZ, URZ ;  /* 0x000000fffffff290 */ /* 0x000fe4000fffe0ff */
[----:B------:R-:W-:Y:S05]  /*7900*/  @!P0 BRA `(.L_x_100) ;  /* 0x0000000000408947 */ /* 0x000fea0003800000 */
[----:B------:R-:W2:Y:S01]  /*7910*/  LDCU.64 UR8, c[0x4][0x70] ;  /* 0x01000e00ff0877ac */ /* 0x000ea20008000a00 */
[----:B------:R-:W-:Y:S01]  /*7920*/  MOV R3, 0x0 ;  /* 0x0000000000037802 */ /* 0x000fe20000000f00 */
[----:B------:R-:W-:Y:S02]  /*7930*/  HFMA2 R12, -RZ, RZ, 0, 5.9604644775390625e-08 ;  /* 0x00000001ff0c7431 */ /* 0x000fe400000001ff */
[----:B------:R-:W-:Y:S02]  /*7940*/  IMAD.MOV.U32 R8, RZ, RZ, 0x192 ;  /* 0x00000192ff087424 */ /* 0x000fe400078e00ff */
[----:B------:R-:W-:Y:S01]  /*7950*/  IMAD.MOV.U32 R13, RZ, RZ, RZ ;  /* 0x000000ffff0d7224 */ /* 0x000fe200078e00ff */
[----:B------:R-:W5:Y:S01]  /*7960*/  LDCU.64 UR6, c[0x4][0x78] ;  /* 0x01000f00ff0677ac */ /* 0x000f620008000a00 */
[----:B----4-:R-:W4:Y:S01]  /*7970*/  LDC.64 R2, c[0x4][R3] ;  /* 0x0100000003027b82 */ /* 0x010f220000000a00 */
[----:B------:R-:W3:Y:S01]  /*7980*/  LDCU.64 UR4, c[0x4][0x10] ;  /* 0x01000200ff0477ac */ /* 0x000ee20008000a00 */
[----:B--2---:R-:W-:Y:S01]  /*7990*/  MOV R5, UR9 ;  /* 0x0000000900057c02 */ /* 0x004fe20008000f00 */
[----:B------:R-:W-:Y:S01]  /*79a0*/  IMAD.U32 R4, RZ, RZ, UR8 ;  /* 0x00000008ff047e24 */ /* 0x000fe2000f8e00ff */
[----:B-----5:R-:W-:Y:S01]  /*79b0*/  MOV R7, UR7 ;  /* 0x0000000700077c02 */ /* 0x020fe20008000f00 */
[----:B------:R-:W-:Y:S01]  /*79c0*/  IMAD.U32 R6, RZ, RZ, UR6 ;  /* 0x00000006ff067e24 */ /* 0x000fe2000f8e00ff */
[----:B---3--:R-:W-:Y:S01]  /*79d0*/  MOV R11, UR5 ;  /* 0x00000005000b7c02 */ /* 0x008fe20008000f00 */
[----:B------:R-:W-:Y:S02]  /*79e0*/  IMAD.U32 R10, RZ, RZ, UR4 ;  /* 0x00000004ff0a7e24 */ /* 0x000fe4000f8e00ff */
[----:B------:R-:W-:Y:S07]  /*79f0*/  LEPC R20, `(.L_x_100) ;  /* 0x000000001014794e */ /* 0x000fee0000000000 */
[----:B-1--4-:R-:W-:Y:S05]  /*7a00*/  CALL.ABS.NOINC R2 ;  /* 0x0000000002007343 */ /* 0x012fea0003c00000 */
.L_x_100:
[----:B------:R-:W-:Y:S05]  /*7a10*/  WARPSYNC.ALL ;  /* 0x0000000000007948 */ /* 0x000fea0003800000 */
[----:B------:R-:W-:Y:S01]  /*7a20*/  R2UR UR4, R39 ;  /* 0x00000000270472ca */ /* 0x000fe200000e0000 */
[--C-:B-1----:R-:W-:Y:S01]  /*7a30*/  HADD2.F32 R40, -RZ, R48.reuse.H0_H0 ;  /* 0x20000030ff287230 */ /* 0x102fe20000004100 */
[----:B------:R-:W1:Y:S01]  /*7a40*/  S2R R104, SR_CgaCtaId ;  /* 0x0000000000687919 */ /* 0x000e620000008800 */
[----:B------:R-:W-:Y:S01]  /*7a50*/  HADD2.F32 R43, -RZ, R48.H1_H1 ;  /* 0x30000030ff2b7230 */ /* 0x000fe20000004100 */
[----:B------:R-:W-:Y:S01]  /*7a60*/  ISETP.NE.AND P6, PT, R97, RZ, PT ;  /* 0x000000ff6100720c */ /* 0x000fe20003fc5270 */
[----:B------:R-:W-:Y:S01]  /*7a70*/  HADD2.F32 R42, -RZ, R49.H1_H1 ;  /* 0x30000031ff2a7230 */ /* 0x000fe20000004100 */
[----:B------:R-:W-:Y:S01]  /*7a80*/  ISETP.NE.AND P0, PT, R88, RZ, PT ;  /* 0x000000ff5800720c */ /* 0x000fe20003f05270 */
[--C-:B------:R-:W-:Y:S01]  /*7a90*/  HADD2.F32 R44, -RZ, R50.reuse.H1_H1 ;  /* 0x30000032ff2c7230 */ /* 0x100fe20000004100 */
[----:B------:R-:W-:Y:S01]  /*7aa0*/  MOV R61, UR50 ;  /* 0x00000032003d7c02 */ /* 0x000fe20008000f00 */
[----:B------:R-:W-:Y:S01]  /*7ab0*/  HADD2.F32 R45, -RZ, R59.H0_H0 ;  /* 0x2000003bff2d7230 */ /* 0x000fe20000004100 */
[----:B------:R-:W-:Y:S01]  /*7ac0*/  BSSY.RECONVERGENT B0, `(.L_x_101) ;  /* 0x0000086000007945 */ /* 0x000fe20003800200 */
[----:B------:R-:W-:Y:S02]  /*7ad0*/  LEA R62, R47, UR48, 0x3 ;  /* 0x000000302f3e7c11 */ /* 0x000fe4000f8e18ff */
[----:B----4-:R-:W2:Y:S04]  /*7ae0*/  LDTM.x32 R4, tmem[UR4+0x20] ;  /* 0x00002004000479ee */ /* 0x010ea800082c0000 */
[----:B------:R-:W-:Y:S02]  /*7af0*/  @P6 LEA R61, R61, UR48, 0x3 ;  /* 0x000000303d3d6c11 */ /* 0x000fe4000f8e18ff */
[----:B------:R-:W-:Y:S02]  /*7b00*/  @P6 SHF.L.U32 R63, R85, 0x1f, RZ ;  /* 0x0000001f553f6819 */ /* 0x000fe400000006ff */
[----:B------:R-:W-:Y:S01]  /*7b10*/  @P6 IADD3 R61, PT, PT, R61, 0x80, RZ ;  /* 0x000000803d3d6810 */ /* 0x000fe20007ffe0ff */
[C---:B--2---:R-:W-:Y:S01]  /*7b20*/  FMUL R0, R38.reuse, R4 ;  /* 0x0000000426007220 */ /* 0x044fe20000400000 */
[C---:B------:R-:W-:Y:S01]  /*7b30*/  FMUL R2, R38.reuse, R5 ;  /* 0x0000000526027220 */ /* 0x040fe20000400000 */
[C---:B------:R-:W-:Y:S01]  /*7b40*/  FMUL R3, R38.reuse, R6 ;  /* 0x0000000626037220 */ /* 0x040fe20000400000 */
[C---:B------:R-:W-:Y:S01]  /*7b50*/  FMUL R7, R38.reuse, R7 ;  /* 0x0000000726077220 */ /* 0x040fe20000400000 */
[C---:B------:R-:W-:Y:S01]  /*7b60*/  FFMA R0, R41.reuse, R40, R0 ;  /* 0x0000002829007223 */ /* 0x040fe20000000000 */
[----:B------:R-:W-:Y:S02]  /*7b70*/  HADD2.F32 R40, -RZ, R49.H0_H0 ;  /* 0x20000031ff287230 */ /* 0x000fe40000004100 */
[C---:B------:R-:W-:Y:S01]  /*7b80*/  FFMA R2, R41.reuse, R43, R2 ;  /* 0x0000002b29027223 */ /* 0x040fe20000000002 */
[C---:B------:R-:W-:Y:S01]  /*7b90*/  FMUL R4, R38.reuse, R8 ;  /* 0x0000000826047220 */ /* 0x040fe20000400000 */
[--C-:B------:R-:W-:Y:S02]  /*7ba0*/  HADD2.F32 R43, -RZ, R51.reuse.H0_H0 ;  /* 0x20000033ff2b7230 */ /* 0x100fe40000004100 */
[----:B------:R-:W-:Y:S01]  /*7bb0*/  FMUL R5, R38, R9 ;  /* 0x0000000926057220 */ /* 0x000fe20000400000 */
[C---:B------:R-:W-:Y:S01]  /*7bc0*/  FFMA R3, R41.reuse, R40, R3 ;  /* 0x0000002829037223 */ /* 0x040fe20000000003 */
[----:B------:R-:W-:Y:S01]  /*7bd0*/  HADD2.F32 R40, -RZ, R50.H0_H0 ;  /* 0x20000032ff287230 */ /* 0x000fe20000004100 */
[----:B------:R-:W-:Y:S01]  /*7be0*/  F2FP.F16.F32.PACK_AB R52, R2, R0 ;  /* 0x000000000234723e */ /* 0x000fe200000000ff */
[C---:B------:R-:W-:Y:S01]  /*7bf0*/  FFMA R7, R41.reuse, R42, R7 ;  /* 0x0000002a29077223 */ /* 0x040fe20000000007 */
[----:B------:R-:W-:Y:S02]  /*7c00*/  HADD2.F32 R42, -RZ, R51.H1_H1 ;  /* 0x30000033ff2a7230 */ /* 0x000fe40000004100 */
[C---:B------:R-:W-:Y:S01]  /*7c10*/  FMUL R6, R38.reuse, R10 ;  /* 0x0000000a26067220 */ /* 0x040fe20000400000 */
[C---:B------:R-:W-:Y:S01]  /*7c20*/  FFMA R4, R41.reuse, R40, R4 ;  /* 0x0000002829047223 */ /* 0x040fe20000000004 */
        /* <DEDUP_REMOVED lines=17> */
[----:B------:R2:W-:Y:S01]  /*7d40*/  STS.128 [R86+0x2000], R52 ;  /* 0x0020003456007388 */ /* 0x0005e20000000c00 */
[----:B------:R-:W-:Y:S01]  /*7d50*/  F2FP.F16.F32.PACK_AB R68, R9, R8 ;  /* 0x000000080944723e */ /* 0x000fe200000000ff */
[C---:B------:R-:W-:Y:S01]  /*7d60*/  FFMA R10, R41.reuse, R43, R10 ;  /* 0x0000002b290a7223 */ /* 0x040fe2000000000a */
[--C-:B------:R-:W-:Y:S02]  /*7d70*/  HADD2.F32 R43, -RZ, R58.reuse.H0_H0 ;  /* 0x2000003aff2b7230 */ /* 0x100fe40000004100 */
[----:B------:R-:W-:Y:S01]  /*7d80*/  FFMA R15, R41, R40, R15 ;  /* 0x00000028290f7223 */ /* 0x000fe2000000000f */
[C---:B------:R-:W-:Y:S01]  /*7d90*/  FMUL R12, R38.reuse, R16 ;  /* 0x00000010260c7220 */ /* 0x040fe20000400000 */
[----:B------:R-:W-:Y:S02]  /*7da0*/  HADD2.F32 R42, -RZ, R58.H1_H1 ;  /* 0x3000003aff2a7230 */ /* 0x000fe40000004100 */
[C---:B------:R-:W-:Y:S01]  /*7db0*/  FMUL R13, R38.reuse, R17 ;  /* 0x00000011260d7220 */ /* 0x040fe20000400000 */
[C---:B------:R-:W-:Y:S01]  /*7dc0*/  FMUL R14, R38.reuse, R18 ;  /* 0x00000012260e7220 */ /* 0x040fe20000400000 */
[----:B------:R-:W-:Y:S01]  /*7dd0*/  F2FP.F16.F32.PACK_AB R69, R15, R10 ;  /* 0x0000000a0f45723e */ /* 0x000fe200000000ff */
[C---:B------:R-:W-:Y:S01]  /*7de0*/  FFMA R12, R41.reuse, R43, R12 ;  /* 0x0000002b290c7223 */ /* 0x040fe2000000000c */
[----:B------:R-:W-:Y:S02]  /*7df0*/  HADD2.F32 R40, -RZ, R59.H1_H1 ;  /* 0x3000003bff287230 */ /* 0x000fe40000004100 */
[C---:B------:R-:W-:Y:S01]  /*7e00*/  FFMA R13, R41.reuse, R42, R13 ;  /* 0x0000002a290d7223 */ /* 0x040fe2000000000d */
[C---:B------:R-:W-:Y:S01]  /*7e10*/  FMUL R19, R38.reuse, R19 ;  /* 0x0000001326137220 */ /* 0x040fe20000400000 */
[--C-:B------:R-:W-:Y:S02]  /*7e20*/  HADD2.F32 R43, -RZ, R64.reuse.H0_H0 ;  /* 0x20000040ff2b7230 */ /* 0x100fe40000004100 */
[C---:B------:R-:W-:Y:S01]  /*7e30*/  FMUL R16, R38.reuse, R20 ;  /* 0x0000001426107220 */ /* 0x040fe20000400000 */
[----:B------:R-:W-:Y:S02]  /*7e40*/  HADD2.F32 R42, -RZ, R64.H1_H1 ;  /* 0x30000040ff2a7230 */ /* 0x000fe40000004100 */
[C---:B------:R-:W-:Y:S01]  /*7e50*/  FMUL R17, R38.reuse, R21 ;  /* 0x0000001526117220 */ /* 0x040fe20000400000 */
[C---:B------:R-:W-:Y:S01]  /*7e60*/  FFMA R14, R41.reuse, R45, R14 ;  /* 0x0000002d290e7223 */ /* 0x040fe2000000000e */
[C---:B------:R-:W-:Y:S01]  /*7e70*/  FFMA R19, R41.reuse, R40, R19 ;  /* 0x0000002829137223 */ /* 0x040fe20000000013 */
[--C-:B------:R-:W-:Y:S02]  /*7e80*/  HADD2.F32 R45, -RZ, R65.reuse.H0_H0 ;  /* 0x20000041ff2d7230 */ /* 0x100fe40000004100 */
[C---:B------:R-:W-:Y:S01]  /*7e90*/  FFMA R16, R41.reuse, R43, R16 ;  /* 0x0000002b29107223 */ /* 0x040fe20000000010 */
[C---:B------:R-:W-:Y:S01]  /*7ea0*/  FMUL R18, R38.reuse, R22 ;  /* 0x0000001626127220 */ /* 0x040fe20000400000 */
[----:B------:R-:W-:Y:S02]  /*7eb0*/  HADD2.F32 R40, -RZ, R65.H1_H1 ;  /* 0x30000041ff287230 */ /* 0x000fe40000004100 */
[C---:B------:R-:W-:Y:S01]  /*7ec0*/  FFMA R17, R41.reuse, R42, R17 ;  /* 0x0000002a29117223 */ /* 0x040fe20000000011 */
[C---:B------:R-:W-:Y:S01]  /*7ed0*/  FMUL R23, R38.reuse, R23 ;  /* 0x0000001726177220 */ /* 0x040fe20000400000 */
[--C-:B------:R-:W-:Y:S02]  /*7ee0*/  HADD2.F32 R42, -RZ, R66.reuse.H0_H0 ;  /* 0x20000042ff2a7230 */ /* 0x100fe40000004100 */
[C---:B------:R-:W-:Y:S01]  /*7ef0*/  FMUL R20, R38.reuse, R24 ;  /* 0x0000001826147220 */ /* 0x040fe20000400000 */
[C---:B------:R-:W-:Y:S01]  /*7f00*/  FFMA R18, R41.reuse, R45, R18 ;  /* 0x0000002d29127223 */ /* 0x040fe20000000012 */
        /* <DEDUP_REMOVED lines=11> */
[----:B------:R-:W-:Y:S01]  /*7fc0*/  FFMA R27, R41, R42, R27 ;  /* 0x0000002a291b7223 */ /* 0x000fe2000000001b */
[C---:B------:R-:W-:Y:S01]  /*7fd0*/  FMUL R24, R38.reuse, R28 ;  /* 0x0000001c26187220 */ /* 0x040fe20000400000 */
[----:B------:R-:W-:Y:S02]  /*7fe0*/  HADD2.F32 R42, -RZ, R72.H1_H1 ;  /* 0x30000048ff2a7230 */ /* 0x000fe40000004100 */
[C---:B------:R-:W-:Y:S01]  /*7ff0*/  FMUL R25, R38.reuse, R29 ;  /* 0x0000001d26197220 */ /* 0x040fe20000400000 */
[--C-:B------:R-:W-:Y:S02]  /*8000*/  HADD2.F32 R43, -RZ, R73.reuse.H0_H0 ;  /* 0x20000049ff2b7230 */ /* 0x100fe40000004100 */
[C---:B------:R-:W-:Y:S01]  /*8010*/  FMUL R26, R38.reuse, R30 ;  /* 0x0000001e261a7220 */ /* 0x040fe20000400000 */
[----:B------:R-:W-:Y:S01]  /*8020*/  F2FP.F16.F32.PACK_AB R70, R13, R12 ;  /* 0x0000000c0d46723e */ /* 0x000fe200000000ff */
[----:B------:R-:W-:Y:S01]  /*8030*/  FFMA R24, R41, R40, R24 ;  /* 0x0000002829187223 */ /* 0x000fe20000000018 */
[----:B------:R-:W-:Y:S01]  /*8040*/  F2FP.F16.F32.PACK_AB R71, R19, R14 ;  /* 0x0000000e1347723e */ /* 0x000fe200000000ff */
[C---:B------:R-:W-:Y:S01]  /*8050*/  FFMA R25, R41.reuse, R42, R25 ;  /* 0x0000002a29197223 */ /* 0x040fe20000000019 */
[C---:B------:R-:W-:Y:S01]  /*8060*/  FFMA R26, R41.reuse, R43, R26 ;  /* 0x0000002b291a7223 */ /* 0x040fe2000000001a */
[----:B------:R-:W-:Y:S02]  /*8070*/  HADD2.F32 R40, -RZ, R73.H1_H1 ;  /* 0x30000049ff287230 */ /* 0x000fe40000004100 */
[C---:B------:R-:W-:Y:S01]  /*8080*/  FMUL R31, R38.reuse, R31 ;  /* 0x0000001f261f7220 */ /* 0x040fe20000400000 */
[----:B------:R4:W-:Y:S01]  /*8090*/  STS.128 [R96+0x2010], R68 ;  /* 0x0020104460007388 */ /* 0x0009e20000000c00 */
[--C-:B------:R-:W-:Y:S02]  /*80a0*/  HADD2.F32 R43, -RZ, R74.reuse.H0_H0 ;  /* 0x2000004aff2b7230 */ /* 0x100fe40000004100 */
[C---:B------:R-:W-:Y:S01]  /*80b0*/  FMUL R28, R38.reuse, R32 ;  /* 0x00000020261c7220 */ /* 0x040fe20000400000 */
[----:B------:R-:W-:Y:S02]  /*80c0*/  HADD2.F32 R42, -RZ, R74.H1_H1 ;  /* 0x3000004aff2a7230 */ /* 0x000fe40000004100 */
[C---:B------:R-:W-:Y:S01]  /*80d0*/  FMUL R29, R38.reuse, R33 ;  /* 0x00000021261d7220 */ /* 0x040fe20000400000 */
[--C-:B------:R-:W-:Y:S02]  /*80e0*/  HADD2.F32 R45, -RZ, R75.reuse.H0_H0 ;  /* 0x2000004bff2d7230 */ /* 0x100fe40000004100 */
[C---:B------:R-:W-:Y:S01]  /*80f0*/  FMUL R30, R38.reuse, R34 ;  /* 0x00000022261e7220 */ /* 0x040fe20000400000 */
[----:B------:R-:W-:Y:S02]  /*8100*/  HADD2.F32 R44, -RZ, R75.H1_H1 ;  /* 0x3000004bff2c7230 */ /* 0x000fe40000004100 */
[----:B------:R-:W-:Y:S01]  /*8110*/  FFMA R31, R41, R40, R31 ;  /* 0x00000028291f7223 */ /* 0x000fe2000000001f */
[----:B------:R-:W-:Y:S01]  /*8120*/  FMUL R35, R38, R35 ;  /* 0x0000002326237220 */ /* 0x000fe20000400000 */
[----:B--2---:R-:W-:Y:S01]  /*8130*/  F2FP.F16.F32.PACK_AB R52, R17, R16 ;  /* 0x000000101134723e */ /* 0x004fe200000000ff */
        /* <DEDUP_REMOVED lines=11> */
[----:B------:R-:W-:Y:S02]  /*81f0*/  F2FP.F16.F32.PACK_AB R103, R35, R30 ;  /* 0x0000001e2367723e */ /* 0x000fe400000000ff */
[----:B-1----:R-:W-:Y:S03]  /*8200*/  @P6 PRMT R61, R104, 0x654, R61 ;  /* 0x00000654683d6816 */ /* 0x002fe6000000003d */
[----:B------:R4:W-:Y:S01]  /*8210*/  STS.128 [R98+0x2030], R100 ;  /* 0x0020306462007388 */ /* 0x0009e20000000c00 */
[----:B------:R-:W-:Y:S01]  /*8220*/  @!PT LDS RZ, [RZ] ;  /* 0x00000000fffff984 */ /* 0x000fe20000000800 */
[----:B------:R-:W-:Y:S01]  /*8230*/  @!PT LDS RZ, [RZ] ;  /* 0x00000000fffff984 */ /* 0x000fe20000000800 */
[----:B------:R-:W-:Y:S01]  /*8240*/  @!PT LDS RZ, [RZ] ;  /* 0x00000000fffff984 */ /* 0x000fe20000000800 */
[----:B------:R-:W-:Y:S01]  /*8250*/  @!PT LDS RZ, [RZ] ;  /* 0x00000000fffff984 */ /* 0x000fe20000000800 */
[----:B------:R1:W-:Y:S07]  /*8260*/  MEMBAR.ALL.CTA ;  /* 0x0000000000007992 */ /* 0x0003ee0000008000 */
[----:B-1----:R-:W1:Y:S02]  /*8270*/  FENCE.VIEW.ASYNC.S ;  /* 0x00000000000073c6 */ /* 0x002e640000000000 */
[----:B-1----:R-:W-:Y:S06]  /*8280*/  BAR.SYNC.DEFER_BLOCKING 0x1, 0x80 ;  /* 0x0042000000007b1d */ /* 0x002fec0000010000 */
[----:B------:R-:W-:Y:S05]  /*8290*/  @P0 BRA `(.L_x_102) ;  /* 0x0000000000200947 */ /* 0x000fea0003800000 */
[----:B------:R-:W1:Y:S01]  /*82a0*/  LDCU.64 UR6, c[0x0][0x348] ;  /* 0x00006900ff0677ac */ /* 0x000e620008000a00 */
[----:B------:R-:W-:Y:S02]  /*82b0*/  UIADD3 UR40, UPT, UPT, UR48, 0x2200, URZ ;  /* 0x0000220030287890 */ /* 0x000fe4000fffe0ff */
[----:B------:R-:W-:Y:S02]  /*82c0*/  UIADD3 UR41, UPT, UPT, UR51, 0x20, URZ ;  /* 0x0000002033297890 */ /* 0x000fe4000fffe0ff */
[----:B-1----:R-:W-:Y:S04]  /*82d0*/  UIADD3 UR4, UP0, UPT, UR6, 0x680, URZ ;  /* 0x0000068006047890 */ /* 0x002fe8000ff1e0ff */
[----:B------:R-:W-:Y:S09]  /*82e0*/  UIADD3.X UR5, UPT, UPT, URZ, UR7, URZ, UP0, !UPT ;  /* 0x00000007ff057290 */ /* 0x000ff200087fe4ff */
[----:B------:R1:W-:Y:S01]  /*82f0*/  UTMASTG.4D [UR40], [UR4] ;  /* 0x00000028040073b5 */ /* 0x0003e20008018000 */
[----:B------:R0:W-:Y:S01]  /*8300*/  UTMACMDFLUSH ;  /* 0x00000000000079b7 */ /* 0x0001e20000000000 */
[----:B-1----:R-:W-:Y:S04]  /*8310*/  DEPBAR.LE SB0, 0x1 ;  /* 0x000080400000791a */ /* 0x002fe80000000000 */
.L_x_102:
[----:B------:R-:W-:Y:S05]  /*8320*/  BSYNC.RECONVERGENT B0 ;  /* 0x0000000000007941 */ /* 0x000fea0003800200 */
.L_x_101:
[----:B------:R-:W-:Y:S01]  /*8330*/  BAR.SYNC.DEFER_BLOCKING 0x1, 0x80 ;  /* 0x0042000000007b1d */ /* 0x000fe20000010000 */
[----:B------:R-:W-:Y:S04]  /*8340*/  UIADD3 UR4, UPT, UPT, UR50, 0x1, URZ ;  /* 0x0000000132047890 */ /* 0x000fe8000fffe0ff */
[----:B------:R-:W-:Y:S04]  /*8350*/  UISETP.NE.AND UP0, UPT, UR4, 0x4, UPT ;  /* 0x000000040400788c */ /* 0x000fe8000bf05270 */
[----:B------:R-:W-:Y:S01]  /*8360*/  USEL UR49, UR4, URZ, UP0 ;  /* 0x000000ff04317287 */ /* 0x000fe20008000000 */
[----:B------:R1:W-:Y:S01]  /*8370*/  @P6 SYNCS.ARRIVE.TRANS64.RED.A1T0 RZ, [R61+URZ], RZ ;  /* 0x000000ff3dff69a7 */ /* 0x0003e200081004ff */
[----:B------:R-:W-:Y:S01]  /*8380*/  BSSY B1, `(.L_x_103) ;  /* 0x0000017000017945 */ /* 0x000fe20003800000 */
[----:B------:R-:W2:Y:S02]  /*8390*/  @P6 SYNCS.PHASECHK.TRANS64.TRYWAIT P0, [R62+URZ+0x60], R63 ;  /* 0x0000603f3e0065a7 */ /* 0x000ea400080011ff */
[----:B--2---:R-:W-:Y:S01]  /*83a0*/  @P6 SEL R46, RZ, 0x1, !P0 ;  /* 0x00000001ff2e6807 */ /* 0x004fe20004000000 */
[----:B-1----:R-:W-:Y:S06]  /*83b0*/  @!P6 BRA `(.L_x_104) ;  /* 0x00000000004ce947 */ /* 0x002fec0003800000 */
        /* <DEDUP_REMOVED lines=9> */
[----:B------:R-:W-:Y:S04]  /*8450*/  SHF.L.U32 R5, R85, 0x1f, RZ ;  /* 0x0000001f55057819 */ /* 0x000fe800000006ff */
[----:B------:R-:W1:Y:S02]  /*8460*/  SYNCS.PHASECHK.TRANS64.TRYWAIT P0, [R62+URZ+0x60], R5 ;  /* 0x000060053e0075a7 */ /* 0x000e6400080011ff */
[----:B-1----:R-:W-:Y:S05]  /*8470*/  @!P0 BRA `(.L_x_107) ;  /* 0x0000002400308947 */ /* 0x002fea0003800000 */
.L_x_106:
[----:B------:R-:W-:Y:S05]  /*8480*/  BSYNC B0 ;  /* 0x0000000000007941 */ /* 0x000fea0003800000 */
.L_x_105:
[----:B------:R-:W-:Y:S02]  /*8490*/  ISETP.NE.AND P0, PT, R60, RZ, PT ;  /* 0x000000ff3c00720c */ /* 0x000fe40003f05270 */
[----:B------:R-:W-:Y:S11]  /*84a0*/  IADD3 R47, PT, PT, R47, 0x1, RZ ;  /* 0x000000012f2f7810 */ /* 0x000ff60007ffe0ff */
[----:B------:R2:W1:Y:S04]  /*84b0*/  @P0 LDS.128 R48, [R4] ;  /* 0x0000000004300984 */ /* 0x0004680000000c00 */
[----:B------:R2:W1:Y:S04]  /*84c0*/  @P0 LDS.128 R56, [R3+0x10] ;  /* 0x0000100003380984 */ /* 0x0004680000000c00 */
[----:B------:R2:W1:Y:S04]  /*84d0*/  @P0 LDS.128 R64, [R2+0x20] ;  /* 0x0000200002400984 */ /* 0x0004680000000c00 */
[----:B------:R2:W1:Y:S02]  /*84e0*/  @P0 LDS.128 R72, [R0+0x30] ;  /* 0x0000300000480984 */ /* 0x0004640000000c00 */
.L_x_104:
[----:B------:R-:W-:Y:S05]  /*84f0*/  BSYNC B1 ;  /* 0x0000000000017941 */ /* 0x000fea0003800000 */
.L_x_103:
[----:B--2---:R-:W-:Y:S05]  /*8500*/  VIADD R3, R39, 0x40 ;  /* 0x0000004027037836 */ /* 0x004fea0000000000 */
[----:B------:R-:W-:Y:S04]  /*8510*/  SHF.R.U32.HI R3, RZ, 0x15, R3 ;  /* 0x00000015ff037819 */ /* 0x000fe80000011603 */
[----:B------:R-:W-:Y:S11]  /*8520*/  LOP3.LUT P0, RZ, R3, 0x3, R90, 0x48, !PT ;  /* 0x0000000303ff7812 */ /* 0x000ff6000780485a */
[----:B------:R-:W-:Y:S02]  /*8530*/  @!UPT UIADD3 URZ, UPT, UPT, URZ, URZ, URZ ;  /* 0x000000fffffff290 */ /* 0x000fe4000fffe0ff */
[----:B------:R-:W-:Y:S05]  /*8540*/  @!P0 BRA `(.L_x_108) ;  /* 0x0000000000408947 */ /* 0x000fea0003800000 */
[----:B------:R-:W1:Y:S01]  /*8550*/  LDCU.64 UR8, c[0x4][0x70] ;  /* 0x01000e00ff0877ac */ /* 0x000e620008000a00 */
[----:B------:R-:W-:Y:S01]  /*8560*/  MOV R3, 0x0 ;  /* 0x0000000000037802 */ /* 0x000fe20000000f00 */
[----:B------:R-:W-:Y:S02]  /*8570*/  HFMA2 R12, -RZ, RZ, 0, 5.9604644775390625e-08 ;  /* 0x00000001ff0c7431 */ /* 0x000fe400000001ff */
[----:B------:R-:W-:Y:S02]  /*8580*/  IMAD.MOV.U32 R8, RZ, RZ, 0x192 ;  /* 0x00000192ff087424 */ /* 0x000fe400078e00ff */
[----:B------:R-:W-:Y:S01]  /*8590*/  IMAD.MOV.U32 R13, RZ, RZ, RZ ;  /* 0x000000ffff0d7224 */ /* 0x000fe200078e00ff */
[----:B------:R-:W2:Y:S01]  /*85a0*/  LDCU.64 UR6, c[0x4][0x78] ;  /* 0x01000f00ff0677ac */ /* 0x000ea20008000a00 */
[----:B------:R-:W3:Y:S01]  /*85b0*/  LDC.64 R2, c[0x4][R3] ;  /* 0x0100000003027b82 */ /* 0x000ee20000000a00 */
[----:B------:R-:W5:Y:S01]  /*85c0*/  LDCU.64 UR4, c[0x4][0x10] ;  /* 0x01000200ff0477ac */ /* 0x000f620008000a00 */
[----:B-1----:R-:W-:Y:S01]  /*85d0*/  MOV R5, UR9 ;  /* 0x0000000900057c02 */ /* 0x002fe20008000f00 */
[----:B------:R-:W-:Y:S01]  /*85e0*/  IMAD.U32 R4, RZ, RZ, UR8 ;  /* 0x00000008ff047e24 */ /* 0x000fe2000f8e00ff */
[----:B--2---:R-:W-:Y:S01]  /*85f0*/  MOV R7, UR7 ;  /* 0x0000000700077c02 */ /* 0x004fe20008000f00 */
[----:B------:R-:W-:Y:S01]  /*8600*/  IMAD.U32 R6, RZ, RZ, UR6 ;  /* 0x00000006ff067e24 */ /* 0x000fe2000f8e00ff */
[----:B-----5:R-:W-:Y:S01]  /*8610*/  MOV R11, UR5 ;  /* 0x00000005000b7c02 */ /* 0x020fe20008000f00 */
[----:B------:R-:W-:Y:S02]  /*8620*/  IMAD.U32 R10, RZ, RZ, UR4 ;  /* 0x00000004ff0a7e24 */ /* 0x000fe4000f8e00ff */
[----:B------:R-:W-:Y:S07]  /*8630*/  LEPC R20, `(.L_x_108) ;  /* 0x000000001014794e */ /* 0x000fee0000000000 */
[----:B---34-:R-:W-:Y:S05]  /*8640*/  CALL.ABS.NOINC R2 ;  /* 0x0000000002007343 */ /* 0x018fea0003c00000 */
.L_x_108:
[----:B------:R-:W-:Y:S05]  /*8650*/  WARPSYNC.ALL ;  /* 0x0000000000007948 */ /* 0x000fea0003800000 */
[----:B------:R-:W-:Y:S01]  /*8660*/  R2UR UR4, R39 ;  /* 0x00000000270472ca */ /* 0x000fe200000e0000 */
[--C-:B-1----:R-:W-:Y:S01]  /*8670*/  HADD2.F32 R40, -RZ, R48.reuse.H0_H0 ;  /* 0x20000030ff287230 */ /* 0x102fe20000004100 */
[----:B------:R-:W-:Y:S01]  /*8680*/  ISETP.NE.AND P6, PT, R97, RZ, PT ;  /* 0x000000ff6100720c */ /* 0x000fe20003fc5270 */
[----:B------:R-:W-:Y:S01]  /*8690*/  HADD2.F32 R43, -RZ, R48.H1_H1 ;  /* 0x30000030ff2b7230 */ /* 0x000fe20000004100 */
[----:B------:R-:W-:Y:S01]  /*86a0*/  ISETP.NE.AND P0, PT, R88, RZ, PT ;  /* 0x000000ff5800720c */ /* 0x000fe20003f05270 */
[----:B------:R-:W-:Y:S01]  /*86b0*/  HADD2.F32 R42, -RZ, R49.H0_H0 ;  /* 0x20000031ff2a7230 */ /* 0x000fe20000004100 */
[----:B------:R-:W-:Y:S01]  /*86c0*/  MOV R61, UR49 ;  /* 0x00000031003d7c02 */ /* 0x000fe20008000f00 */
[--C-:B------:R-:W-:Y:S01]  /*86d0*/  HADD2.F32 R45, -RZ, R51.reuse.H0_H0 ;  /* 0x20000033ff2d7230 */ /* 0x100fe20000004100 */
[----:B------:R-:W-:Y:S01]  /*86e0*/  BSSY.RECONVERGENT B0, `(.L_x_109) ;  /* 0x0000087000007945 */ /* 0x000fe20003800200 */
[----:B------:R-:W-:Y:S01]  /*86f0*/  HADD2.F32 R44, -RZ, R51.H1_H1 ;  /* 0x30000033ff2c7230 */ /* 0x000fe20000004100 */
[----:B------:R-:W-:Y:S03]  /*8700*/  LEA R62, R47, UR48, 0x3 ;  /* 0x000000302f3e7c11 */ /* 0x000fe6000f8e18ff */
[----:B------:R-:W1:Y:S02]  /*8710*/  LDTM.x32 R4, tmem[UR4+0x40] ;  /* 0x00004004000479ee */ /* 0x000e6400082c0000 */
[----:B------:R-:W-:Y:S02]  /*8720*/  @P6 LEA R61, R61, UR48, 0x3 ;  /* 0x000000303d3d6c11 */ /* 0x000fe4000f8e18ff */
[----:B------:R-:W-:Y:S02]  /*8730*/  @P6 SHF.L.U32 R63, R85, 0x1f, RZ ;  /* 0x0000001f553f6819 */ /* 0x000fe400000006ff */
[----:B------:R-:W-:Y:S04]  /*8740*/  @P6 IADD3 R61, PT, PT, R61, 0x80, RZ ;  /* 0x000000803d3d6810 */ /* 0x000fe80007ffe0ff */
[----:B------:R-:W-:Y:S01]  /*8750*/  @P6 PRMT R61, R104, 0x654, R61 ;  /* 0x00000654683d6816 */ /* 0x000fe2000000003d */
[C---:B-1----:R-:W-:Y:S01]  /*8760*/  FMUL R0, R38.reuse, R4 ;  /* 0x0000000426007220 */ /* 0x042fe20000400000 */
[C---:B------:R-:W-:Y:S01]  /*8770*/  FMUL R2, R38.reuse, R5 ;  /* 0x0000000526027220 */ /* 0x040fe20000400000 */
[C---:B------:R-:W-:Y:S01]  /*8780*/  FMUL R3, R38.reuse, R6 ;  /* 0x0000000626037220 */ /* 0x040fe20000400000 */
[C---:B------:R-:W-:Y:S01]  /*8790*/  FMUL R7, R38.reuse, R7 ;  /* 0x0000000726077220 */ /* 0x040fe20000400000 */
[C---:B------:R-:W-:Y:S01]  /*87a0*/  FFMA R0, R41.reuse, R40, R0 ;  /* 0x0000002829007223 */ /* 0x040fe20000000000 */
[----:B------:R-:W-:Y:S02]  /*87b0*/  HADD2.F32 R40, -RZ, R49.H1_H1 ;  /* 0x30000031ff287230 */ /* 0x000fe40000004100 */
[C---:B------:R-:W-:Y:S01]  /*87c0*/  FFMA R2, R41.reuse, R43, R2 ;  /* 0x0000002b29027223 */ /* 0x040fe20000000002 */
[C---:B------:R-:W-:Y:S01]  /*87d0*/  FFMA R3, R41.reuse, R42, R3 ;  /* 0x0000002a29037223 */ /* 0x040fe20000000003 */
[--C-:B------:R-:W-:Y:S02]  /*87e0*/  HADD2.F32 R43, -RZ, R50.reuse.H0_H0 ;  /* 0x20000032ff2b7230 */ /* 0x100fe40000004100 */
[----:B------:R-:W-:Y:S01]  /*87f0*/  FMUL R4, R38, R8 ;  /* 0x0000000826047220 */ /* 0x000fe20000400000 */
[----:B------:R-:W-:Y:S01]  /*8800*/  HADD2.F32 R42, -RZ, R50.H1_H1 ;  /* 0x30000032ff2a7230 */ /* 0x000fe20000004100 */
[----:B----4-:R-:W-:Y:S01]  /*8810*/  F2FP.F16.F32.PACK_AB R68, R2, R0 ;  /* 0x000000000244723e */ /* 0x010fe200000000ff */
[C---:B------:R-:W-:Y:S01]  /*8820*/  FFMA R7, R41.reuse, R40, R7 ;  /* 0x0000002829077223 */ /* 0x040fe20000000007 */
[----:B------:R-:W-:Y:S01]  /*8830*/  FFMA R4, R41, R43, R4 ;  /* 0x0000002b29047223 */ /* 0x000fe20000000004 */
[C---:B------:R-:W-:Y:S01]  /*8840*/  FMUL R5, R38.reuse, R9 ;  /* 0x0000000926057220 */ /* 0x040fe20000400000 */
[C---:B------:R-:W-:Y:S01]  /*8850*/  FMUL R6, R38.reuse, R10 ;  /* 0x0000000a26067220 */ /* 0x040fe20000400000 */
[C---:B------:R-:W-:Y:S01]  /*8860*/  FMUL R11, R38.reuse, R11 ;  /* 0x0000000b260b7220 */ /* 0x040fe20000400000 */
[--C-:B------:R-:W-:Y:S01]  /*8870*/  HADD2.F32 R40, -RZ, R56.reuse.H0_H0 ;  /* 0x20000038ff287230 */ /* 0x100fe20000004100 */
[----:B------:R-:W-:Y:S01]  /*8880*/  F2FP.F16.F32.PACK_AB R69, R7, R3 ;  /* 0x000000030745723e */ /* 0x000fe200000000ff */
[C---:B------:R-:W-:Y:S01]  /*8890*/  FFMA R5, R41.reuse, R42, R5 ;  /* 0x0000002a29057223 */ /* 0x040fe20000000005 */
[C---:B------:R-:W-:Y:S01]  /*88a0*/  FFMA R6, R41.reuse, R45, R6 ;  /* 0x0000002d29067223 */ /* 0x040fe20000000006 */
[----:B------:R-:W-:Y:S01]  /*88b0*/  FFMA R11, R41, R44, R11 ;  /* 0x0000002c290b7223 */ /* 0x000fe2000000000b */
[C---:B------:R-:W-:Y:S01]  /*88c0*/  FMUL R8, R38.reuse, R12 ;  /* 0x0000000c26087220 */ /* 0x040fe20000400000 */
[----:B------:R-:W-:Y:S01]  /*88d0*/  HADD2.F32 R42, -RZ, R56.H1_H1 ;  /* 0x30000038ff2a7230 */ /* 0x000fe20000004100 */
[----:B------:R-:W-:Y:S01]  /*88e0*/  F2FP.F16.F32.PACK_AB R70, R5, R4 ;  /* 0x000000040546723e */ /* 0x000fe200000000ff */
[C---:B------:R-:W-:Y:S01]  /*88f0*/  FMUL R9, R38.reuse, R13 ;  /* 0x0000000d26097220 */ /* 0x040fe20000400000 */
[----:B------:R-:W-:Y:S01]  /*8900*/  F2FP.F16.F32.PACK_AB R71, R11, R6 ;  /* 0x000000060b47723e */ /* 0x000fe200000000ff */
[C---:B------:R-:W-:Y:S01]  /*8910*/  FFMA R8, R41.reuse, R40, R8 ;  /* 0x0000002829087223 */ /* 0x040fe20000000008 */
[--C-:B------:R-:W-:Y:S02]  /*8920*/  HADD2.F32 R43, -RZ, R57.reuse.H0_H0 ;  /* 0x20000039ff2b7230 */ /* 0x100fe40000004100 */
[----:B------:R-:W-:Y:S01]  /*8930*/  FFMA R9, R41, R42, R9 ;  /* 0x0000002a29097223 */ /* 0x000fe20000000009 */
[C---:B------:R-:W-:Y:S01]  /*8940*/  FMUL R10, R38.reuse, R14 ;  /* 0x0000000e260a7220 */ /* 0x040fe20000400000 */
[----:B------:R1:W-:Y:S01]  /*8950*/  STS.128 [R86+0x4000], R68 ;  /* 0x0040004456007388 */ /* 0x0003e20000000c00 */
[----:B------:R-:W-:Y:S02]  /*8960*/  HADD2.F32 R40, -RZ, R57.H1_H1 ;  /* 0x30000039ff287230 */ /* 0x000fe40000004100 */
[C---:B------:R-:W-:Y:S01]  /*8970*/  FMUL R15, R38.reuse, R15 ;  /* 0x0000000f260f7220 */ /* 0x040fe20000400000 */
        /* <DEDUP_REMOVED lines=14> */
[C---:B------:R-:W-:Y:S01]  /*8a60*/  FMUL R16, R38.reuse, R20 ;  /* 0x0000001426107220 */ /* 0x040fe20000400000 */
[C---:B------:R-:W-:Y:S01]  /*8a70*/  FFMA R14, R41.reuse, R43, R14 ;  /* 0x0000002b290e7223 */ /* 0x040fe2000000000e */
[--C-:B------:R-:W-:Y:S02]  /*8a80*/  HADD2.F32 R43, -RZ, R64.reuse.H0_H0 ;  /* 0x20000040ff2b7230 */ /* 0x100fe40000004100 */
        /* <DEDUP_REMOVED lines=22> */
[----:B------:R-:W-:Y:S01]  /*8bf0*/  FFMA R27, R41, R42, R27 ;  /* 0x0000002a291b7223 */ /* 0x000fe2000000001b */
[--C-:B------:R-:W-:Y:S02]  /*8c00*/  HADD2.F32 R40, -RZ, R72.reuse.H0_H0 ;  /* 0x20000048ff287230 */ /* 0x100fe40000004100 */
        /* <DEDUP_REMOVED lines=22> */
[----:B-1----:R-:W-:Y:S01]  /*8d70*/  F2FP.F16.F32.PACK_AB R68, R17, R16 ;  /* 0x000000101144723e */ /* 0x002fe200000000ff */
        /* <DEDUP_REMOVED lines=29> */
.L_x_110:
[----:B------:R-:W-:Y:S05]  /*8f50*/  BSYNC.RECONVERGENT B0 ;  /* 0x0000000000007941 */ /* 0x000fea0003800200 */
.L_x_109:
[----:B------:R-:W-:Y:S01]  /*8f60*/  BAR.SYNC.DEFER_BLOCKING 0x1, 0x80 ;  /* 0x0042000000007b1d */ /* 0x000fe20000010000 */
[----:B------:R-:W-:Y:S04]  /*8f70*/  UIADD3 UR4, UPT, UPT, UR49, 0x1, URZ ;  /* 0x0000000131047890 */ /* 0x000fe8000fffe0ff */
[----:B------:R-:W-:Y:S04]  /*8f80*/  UISETP.NE.AND UP0, UPT, UR4, 0x4, UPT ;  /* 0x000000040400788c */ /* 0x000fe8000bf05270 */
[----:B------:R-:W-:Y:S01]  /*8f90*/  USEL UR50, UR4, URZ, UP0 ;  /* 0x000000ff04327287 */ /* 0x000fe20008000000 */
[----:B------:R1:W-:Y:S01]  /*8fa0*/  @P6 SYNCS.ARRIVE.TRANS64.RED.A1T0 RZ, [R61+URZ], RZ ;  /* 0x000000ff3dff69a7 */ /* 0x0003e200081004ff */
[----:B------:R-:W-:Y:S01]  /*8fb0*/  BSSY B1, `(.L_x_111) ;  /* 0x0000017000017945 */ /* 0x000fe20003800000 */
[----:B------:R-:W4:Y:S02]  /*8fc0*/  @P6 SYNCS.PHASECHK.TRANS64.TRYWAIT P0, [R62+URZ+0x60], R63 ;  /* 0x0000603f3e0065a7 */ /* 0x000f2400080011ff */
[----:B----4-:R-:W-:Y:S01]  /*8fd0*/  @P6 SEL R46, RZ, 0x1, !P0 ;  /* 0x00000001ff2e6807 */ /* 0x010fe20004000000 */
        /* <DEDUP_REMOVED lines=13> */
.L_x_114:
[----:B------:R-:W-:Y:S05]  /*90b0*/  BSYNC B0 ;  /* 0x0000000000007941 */ /* 0x000fea0003800000 */
.L_x_113:
[----:B------:R-:W-:Y:S11]  /*90c0*/  ISETP.NE.AND P0, PT, R60, RZ, PT ;  /* 0x000000ff3c00720c */ /* 0x000ff60003f05270 */
[----:B------:R-:W-:Y:S02]  /*90d0*/  @!UPT UIADD3 URZ, UPT, UPT, URZ, URZ, URZ ;  /* 0x000000fffffff290 */ /* 0x000fe4000fffe0ff */
[----:B------:R4:W1:Y:S04]  /*90e0*/  @P0 LDS.128 R48, [R3] ;  /* 0x0000000003300984 */ /* 0x0008680000000c00 */
[----:B------:R4:W1:Y:S04]  /*90f0*/  @P0 LDS.128 R56, [R2+0x10] ;  /* 0x0000100002380984 */ /* 0x0008680000000c00 */
[----:B------:R4:W1:Y:S04]  /*9100*/  @P0 LDS.128 R64, [R0+0x20] ;  /* 0x0000200000400984 */ /* 0x0008680000000c00 */
[----:B------:R4:W1:Y:S02]  /*9110*/  @P0 LDS.128 R72, [R47+0x30] ;  /* 0x000030002f480984 */ /* 0x0008640000000c00 */
.L_x_112:
[----:B------:R-:W-:Y:S05]  /*9120*/  BSYNC B1 ;  /* 0x0000000000017941 */ /* 0x000fea0003800000 */
.L_x_111:
[----:B----4-:R-:W-:Y:S05]  /*9130*/  VIADD R3, R39, 0x60 ;  /* 0x0000006027037836 */ /* 0x010fea0000000000 */
        /* <DEDUP_REMOVED lines=9> */
[----:B------:R-:W4:Y:S01]  /*91d0*/  LDCU.64 UR6, c[0x4][0x78] ;  /* 0x01000f00ff0677ac */ /* 0x000f220008000a00 */
[----:B------:R-:W2:Y:S01]  /*91e0*/  LDC.64 R2, c[0x4][R3] ;  /* 0x0100000003027b82 */ /* 0x000ea20000000a00 */
[----:B------:R-:W5:Y:S01]  /*91f0*/  LDCU.64 UR4, c[0x4][0x10] ;  /* 0x01000200ff0477ac */ /* 0x000f620008000a00 */
[----:B-1----:R-:W-:Y:S01]  /*9200*/  MOV R5, UR9 ;  /* 0x0000000900057c02 */ /* 0x002fe20008000f00 */
[----:B------:R-:W-:Y:S01]  /*9210*/  IMAD.U32 R4, RZ, RZ, UR8 ;  /* 0x00000008ff047e24 */ /* 0x000fe2000f8e00ff */
[----:B----4-:R-:W-:Y:S01]  /*9220*/  MOV R7, UR7 ;  /* 0x0000000700077c02 */ /* 0x010fe20008000f00 */
[----:B------:R-:W-:Y:S01]  /*9230*/  IMAD.U32 R6, RZ, RZ, UR6 ;  /* 0x00000006ff067e24 */ /* 0x000fe2000f8e00ff */
[----:B-----5:R-:W-:Y:S01]  /*9240*/  MOV R11, UR5 ;  /* 0x00000005000b7c02 */ /* 0x020fe20008000f00 */
[----:B------:R-:W-:Y:S02]  /*9250*/  IMAD.U32 R10, RZ, RZ, UR4 ;  /* 0x00000004ff0a7e24 */ /* 0x000fe4000f8e00ff */
[----:B------:R-:W-:Y:S07]  /*9260*/  LEPC R20, `(.L_x_116) ;  /* 0x000000001014794e */ /* 0x000fee0000000000 */
[----:B--23--:R-:W-:Y:S05]  /*9270*/  CALL.ABS.NOINC R2 ;  /* 0x0000000002007343 */ /* 0x00cfea0003c00000 */
.L_x_116:
[----:B------:R-:W-:Y:S01]  /*9280*/  ISETP.NE.AND P0, PT, R88, RZ, PT ;  /* 0x000000ff5800720c */ /* 0x000fe20003f05270 */
[----:B------:R-:W-:Y:S05]  /*9290*/  WARPSYNC.ALL ;  /* 0x0000000000007948 */ /* 0x000fea0003800000 */
[----:B------:R-:W-:Y:S01]  /*92a0*/  R2UR UR4, R39 ;  /* 0x00000000270472ca */ /* 0x000fe200000e0000 */
[----:B------:R-:W4:Y:S01]  /*92b0*/  S2UR UR6, SR_CgaCtaId ;  /* 0x00000000000679c3 */ /* 0x000f220000008800 */
[----:B------:R-:W-:Y:S01]  /*92c0*/  R2UR UR5, R99 ;  /* 0x00000000630572ca */ /* 0x000fe200000e0000 */
[--C-:B-1----:R-:W-:Y:S01]  /*92d0*/  HADD2.F32 R40, -RZ, R48.reuse.H0_H0 ;  /* 0x20000030ff287230 */ /* 0x102fe20000004100 */
[----:B------:R-:W-:Y:S01]  /*92e0*/  BSSY.RECONVERGENT B0, `(.L_x_117) ;  /* 0x0000089000007945 */ /* 0x000fe20003800200 */
[----:B------:R-:W-:Y:S02]  /*92f0*/  HADD2.F32 R42, -RZ, R48.H1_H1 ;  /* 0x30000030ff2a7230 */ /* 0x000fe40000004100 */
[--C-:B------:R-:W-:Y:S02]  /*9300*/  HADD2.F32 R43, -RZ, R49.reuse.H0_H0 ;  /* 0x20000031ff2b7230 */ /* 0x100fe40000004100 */
[----:B------:R-:W-:Y:S02]  /*9310*/  HADD2.F32 R44, -RZ, R49.H1_H1 ;  /* 0x30000031ff2c7230 */ /* 0x000fe40000004100 */
[--C-:B------:R-:W-:Y:S02]  /*9320*/  HADD2.F32 R45, -RZ, R50.reuse.H0_H0 ;  /* 0x20000032ff2d7230 */ /* 0x100fe40000004100 */
[----:B------:R-:W1:Y:S01]  /*9330*/  LDTM.x32 R4, tmem[UR4+0x60] ;  /* 0x00006004000479ee */ /* 0x000e6200082c0000 */
[----:B------:R-:W-:Y:S01]  /*9340*/  NOP ;  /* 0x0000000000007918 */ /* 0x000fe20000000000 */
[----:B------:R-:W-:Y:S01]  /*9350*/  UIADD3 UR4, UPT, UPT, UR5, 0xd0, URZ ;  /* 0x000000d005047890 */ /* 0x000fe2000fffe0ff */
[----:B------:R-:W-:Y:S02]  /*9360*/  HADD2.F32 R46, -RZ, R50.H1_H1 ;  /* 0x30000032ff2e7230 */ /* 0x000fe40000004100 */
[--C-:B------:R-:W-:Y:S02]  /*9370*/  HADD2.F32 R47, -RZ, R51.reuse.H0_H0 ;  /* 0x20000033ff2f7230 */ /* 0x100fe40000004100 */
[----:B------:R-:W-:Y:S02]  /*9380*/  HADD2.F32 R49, -RZ, R51.H1_H1 ;  /* 0x30000033ff317230 */ /* 0x000fe40000004100 */
[--C-:B------:R-:W-:Y:S02]  /*9390*/  HADD2.F32 R48, -RZ, R56.reuse.H0_H0 ;  /* 0x20000038ff307230 */ /* 0x100fe40000004100 */
[----:B------:R-:W-:Y:S02]  /*93a0*/  HADD2.F32 R51, -RZ, R56.H1_H1 ;  /* 0x30000038ff337230 */ /* 0x000fe40000004100 */
[--C-:B------:R-:W-:Y:S02]  /*93b0*/  HADD2.F32 R50, -RZ, R57.reuse.H0_H0 ;  /* 0x20000039ff327230 */ /* 0x100fe40000004100 */
[----:B--2---:R-:W-:Y:S02]  /*93c0*/  HADD2.F32 R52, -RZ, R57.H1_H1 ;  /* 0x30000039ff347230 */ /* 0x004fe40000004100 */
[--C-:B------:R-:W-:Y:S02]  /*93d0*/  HADD2.F32 R53, -RZ, R58.reuse.H0_H0 ;  /* 0x2000003aff357230 */ /* 0x100fe40000004100 */
[----:B------:R-:W-:Y:S02]  /*93e0*/  HADD2.F32 R54, -RZ, R58.H1_H1 ;  /* 0x3000003aff367230 */ /* 0x000fe40000004100 */
[--C-:B------:R-:W-:Y:S02]  /*93f0*/  HADD2.F32 R55, -RZ, R59.reuse.H0_H0 ;  /* 0x2000003bff377230 */ /* 0x100fe40000004100 */
[----:B------:R-:W-:Y:S01]  /*9400*/  HADD2.F32 R56, -RZ, R59.H1_H1 ;  /* 0x3000003bff387230 */ /* 0x000fe20000004100 */
[----:B----4-:R-:W-:Y:S01]  /*9410*/  UPRMT UR4, UR6, 0x654, UR4 ;  /* 0x0000065406047896 */ /* 0x010fe20008000004 */
[C---:B-1----:R-:W-:Y:S01]  /*9420*/  FMUL R4, R38.reuse, R4 ;  /* 0x0000000426047220 */ /* 0x042fe20000400000 */
[C---:B------:R-:W-:Y:S01]  /*9430*/  FMUL R5, R38.reuse, R5 ;  /* 0x0000000526057220 */ /* 0x040fe20000400000 */
[C---:B------:R-:W-:Y:S01]  /*9440*/  FMUL R6, R38.reuse, R6 ;  /* 0x0000000626067220 */ /* 0x040fe20000400000 */
[C---:B------:R-:W-:Y:S01]  /*9450*/  FMUL R7, R38.reuse, R7 ;  /* 0x0000000726077220 */ /* 0x040fe20000400000 */
[C---:B------:R-:W-:Y:S01]  /*9460*/  FFMA R4, R41.reuse, R40, R4 ;  /* 0x0000002829047223 */ /* 0x040fe20000000004 */
[C---:B------:R-:W-:Y:S01]  /*9470*/  FFMA R5, R41.reuse, R42, R5 ;  /* 0x0000002a29057223 */ /* 0x040fe20000000005 */
[C---:B------:R-:W-:Y:S01]  /*9480*/  FFMA R6, R41.reuse, R43, R6 ;  /* 0x0000002b29067223 */ /* 0x040fe20000000006 */
[----:B------:R-:W-:Y:S01]  /*9490*/  FFMA R7, R41, R44, R7 ;  /* 0x0000002c29077223 */ /* 0x000fe20000000007 */
[----:B------:R-:W-:Y:S01]  /*94a0*/  SYNCS.ARRIVE.TRANS64.RED.A1T0 RZ, [UR4], RZ ;  /* 0x000000ffffff79a7 */ /* 0x000fe20008100404 */
[C---:B------:R-:W-:Y:S01]  /*94b0*/  FMUL R8, R38.reuse, R8 ;  /* 0x0000000826087220 */ /* 0x040fe20000400000 */
[----:B------:R-:W-:Y:S01]  /*94c0*/  F2FP.F16.F32.PACK_AB R100, R5, R4 ;  /* 0x000000040564723e */ /* 0x000fe200000000ff */
[C---:B------:R-:W-:Y:S01]  /*94d0*/  FMUL R9, R38.reuse, R9 ;  /* 0x0000000926097220 */ /* 0x040fe20000400000 */
[----:B------:R-:W-:Y:S01]  /*94e0*/  F2FP.F16.F32.PACK_AB R101, R7, R6 ;  /* 0x000000060765723e */ /* 0x000fe200000000ff */
[C---:B------:R-:W-:Y:S01]  /*94f0*/  FFMA R8, R41.reuse, R45, R8 ;  /* 0x0000002d29087223 */ /* 0x040fe20000000008 */
[C---:B------:R-:W-:Y:S01]  /*9500*/  FMUL R0, R38.reuse, R10 ;  /* 0x0000000a26007220 */ /* 0x040fe20000400000 */
[C---:B------:R-:W-:Y:S01]  /*9510*/  FFMA R9, R41.reuse, R46, R9 ;  /* 0x0000002e29097223 */ /* 0x040fe20000000009 */
[C---:B------:R-:W-:Y:S01]  /*9520*/  FMUL R2, R38.reuse, R11 ;  /* 0x0000000b26027220 */ /* 0x040fe20000400000 */
[C---:B------:R-:W-:Y:S01]  /*9530*/  FMUL R3, R38.reuse, R12 ;  /* 0x0000000c26037220 */ /* 0x040fe20000400000 */
[----:B------:R-:W-:Y:S01]  /*9540*/  FFMA R0, R41, R47, R0 ;  /* 0x0000002f29007223 */ /* 0x000fe20000000000 */
[C---:B------:R-:W-:Y:S01]  /*9550*/  FMUL R10, R38.reuse, R13 ;  /* 0x0000000d260a7220 */ /* 0x040fe20000400000 */
[----:B------:R-:W-:Y:S01]  /*9560*/  F2FP.F16.F32.PACK_AB R102, R9, R8 ;  /* 0x000000080966723e */ /* 0x000fe200000000ff */
[C---:B------:R-:W-:Y:S01]  /*9570*/  FFMA R2, R41.reuse, R49, R2 ;  /* 0x0000003129027223 */ /* 0x040fe20000000002 */
[C---:B------:R-:W-:Y:S01]  /*9580*/  FFMA R3, R41.reuse, R48, R3 ;  /* 0x0000003029037223 */ /* 0x040fe20000000003 */
[C---:B------:R-:W-:Y:S01]  /*9590*/  FFMA R10, R41.reuse, R51, R10 ;  /* 0x00000033290a7223 */ /* 0x040fe2000000000a */
[C---:B------:R-:W-:Y:S01]  /*95a0*/  FMUL R11, R38.reuse, R14 ;  /* 0x0000000e260b7220 */ /* 0x040fe20000400000 */
[C---:B------:R-:W-:Y:S01]  /*95b0*/  FMUL R15, R38.reuse, R15 ;  /* 0x0000000f260f7220 */ /* 0x040fe20000400000 */
[C---:B------:R-:W-:Y:S01]  /*95c0*/  FMUL R12, R38.reuse, R16 ;  /* 0x00000010260c7220 */ /* 0x040fe20000400000 */
[C---:B------:R-:W-:Y:S01]  /*95d0*/  FMUL R13, R38.reuse, R17 ;  /* 0x00000011260d7220 */ /* 0x040fe20000400000 */
[C---:B------:R-:W-:Y:S01]  /*95e0*/  FFMA R11, R41.reuse, R50, R11 ;  /* 0x00000032290b7223 */ /* 0x040fe2000000000b */
[C---:B------:R-:W-:Y:S01]  /*95f0*/  FMUL R14, R38.reuse, R18 ;  /* 0x00000012260e7220 */ /* 0x040fe20000400000 */
[C---:B------:R-:W-:Y:S01]  /*9600*/  FFMA R15, R41.reuse, R52, R15 ;  /* 0x00000034290f7223 */ /* 0x040fe2000000000f */
[--C-:B------:R-:W-:Y:S02]  /*9610*/  HADD2.F32 R57, -RZ, R64.reuse.H0_H0 ;  /* 0x20000040ff397230 */ /* 0x100fe40000004100 */
[----:B------:R-:W-:Y:S01]  /*9620*/  FMUL R19, R38, R19 ;  /* 0x0000001326137220 */ /* 0x000fe20000400000 */
[----:B------:R-:W-:Y:S01]  /*9630*/  F2FP.F16.F32.PACK_AB R103, R2, R0 ;  /* 0x000000000267723e */ /* 0x000fe200000000ff */
[C---:B------:R-:W-:Y:S01]  /*9640*/  FFMA R12, R41.reuse, R53, R12 ;  /* 0x00000035290c7223 */ /* 0x040fe2000000000c */
[----:B------:R-:W-:Y:S02]  /*9650*/  HADD2.F32 R58, -RZ, R64.H1_H1 ;  /* 0x30000040ff3a7230 */ /* 0x000fe40000004100 */
[C---:B------:R-:W-:Y:S01]  /*9660*/  FMUL R16, R38.reuse, R20 ;  /* 0x0000001426107220 */ /* 0x040fe20000400000 */
[C---:B------:R-:W-:Y:S01]  /*9670*/  FFMA R13, R41.reuse, R54, R13 ;  /* 0x00000036290d7223 */ /* 0x040fe2000000000d */
[----:B------:R1:W-:Y:S01]  /*9680*/  STS.128 [R86+0x6000], R100 ;  /* 0x0060006456007388 */ /* 0x0003e20000000c00 */
[--C-:B------:R-:W-:Y:S02]  /*9690*/  HADD2.F32 R59, -RZ, R65.reuse.H0_H0 ;  /* 0x20000041ff3b7230 */ /* 0x100fe40000004100 */
[C---:B------:R-:W-:Y:S01]  /*96a0*/  FMUL R17, R38.reuse, R21 ;  /* 0x0000001526117220 */ /* 0x040fe20000400000 */
[C---:B------:R-:W-:Y:S01]  /*96b0*/  FFMA R14, R41.reuse, R55, R14 ;  /* 0x00000037290e7223 */ /* 0x040fe2000000000e */
[----:B------:R-:W-:Y:S02]  /*96c0*/  HADD2.F32 R60, -RZ, R65.H1_H1 ;  /* 0x30000041ff3c7230 */ /* 0x000fe40000004100 */
[C---:B------:R-:W-:Y:S01]  /*96d0*/  FMUL R18, R38.reuse, R22 ;  /* 0x0000001626127220 */ /* 0x040fe20000400000 */
[C---:B------:R-:W-:Y:S01]  /*96e0*/  FFMA R19, R41.reuse, R56, R19 ;  /* 0x0000003829137223 */ /* 0x040fe20000000013 */
        /* <DEDUP_REMOVED lines=13> */
[----:B------:R-:W-:Y:S01]  /*97c0*/  FMUL R27, R38, R27 ;  /* 0x0000001b261b7220 */ /* 0x000fe20000400000 */
[----:B------:R-:W-:Y:S01]  /*97d0*/  F2FP.F16.F32.PACK_AB R108, R10, R3 ;  /* 0x000000030a6c723e */ /* 0x000fe200000000ff */
[----:B------:R-:W-:Y:S01]  /*97e0*/  FFMA R20, R41, R61, R20 ;  /* 0x0000003d29147223 */ /* 0x000fe20000000014 */
[----:B------:R-:W-:Y:S01]  /*97f0*/  F2FP.F16.F32.PACK_AB R109, R15, R11 ;  /* 0x0000000b0f6d723e */ /* 0x000fe200000000ff */
[----:B------:R-:W-:Y:S01]  /*9800*/  HADD2.F32 R66, -RZ, R72.H1_H1 ;  /* 0x30000048ff427230 */ /* 0x000fe20000004100 */
[----:B------:R-:W-:Y:S01]  /*9810*/  F2FP.F16.F32.PACK_AB R110, R13, R12 ;  /* 0x0000000c0d6e723e */ /* 0x000fe200000000ff */
[C---:B------:R-:W-:Y:S01]  /*9820*/  FMUL R24, R38.reuse, R28 ;  /* 0x0000001c26187220 */ /* 0x040fe20000400000 */
[----:B------:R-:W-:Y:S01]  /*9830*/  F2FP.F16.F32.PACK_AB R111, R19, R14 ;  /* 0x0000000e136f723e */ /* 0x000fe200000000ff */
[C---:B------:R-:W-:Y:S01]  /*9840*/  FFMA R21, R41.reuse, R62, R21 ;  /* 0x0000003e29157223 */ /* 0x040fe20000000015 */
[--C-:B------:R-:W-:Y:S02]  /*9850*/  HADD2.F32 R67, -RZ, R73.reuse.H0_H0 ;  /* 0x20000049ff437230 */ /* 0x100fe40000004100 */
[C---:B------:R-:W-:Y:S01]  /*9860*/  FMUL R25, R38.reuse, R29 ;  /* 0x0000001d26197220 */ /* 0x040fe20000400000 */
[C---:B------:R-:W-:Y:S01]  /*9870*/  FFMA R22, R41.reuse, R63, R22 ;  /* 0x0000003f29167223 */ /* 0x040fe20000000016 */
[----:B------:R1:W-:Y:S01]  /*9880*/  STS.128 [R96+0x6010], R108 ;  /* 0x0060106c60007388 */ /* 0x0003e20000000c00 */
        /* <DEDUP_REMOVED lines=39> */
[----:B------:R-:W-:Y:S02]  /*9b00*/  UIADD3 UR40, UPT, UPT, UR48, 0x6200, URZ ;  /* 0x0000620030287890 */ /* 0x000fe4000fffe0ff */
[----:B------:R-:W-:Y:S02]  /*9b10*/  UIADD3 UR41, UPT, UPT, UR51, 0x60, URZ ;  /* 0x0000006033297890 */ /* 0x000fe4000fffe0ff */
[----:B--2---:R-:W-:Y:S04]  /*9b20*/  UIADD3 UR4, UP0, UPT, UR6, 0x680, URZ ;  /* 0x0000068006047890 */ /* 0x004fe8000ff1e0ff */
[----:B------:R-:W-:Y:S09]  /*9b30*/  UIADD3.X UR5, UPT, UPT, URZ, UR7, URZ, UP0, !UPT ;  /* 0x00000007ff057290 */ /* 0x000ff200087fe4ff */
[----:B------:R2:W-:Y:S01]  /*9b40*/  UTMASTG.4D [UR40], [UR4] ;  /* 0x00000028040073b5 */ /* 0x0005e20008018000 */
[----:B------:R0:W-:Y:S01]  /*9b50*/  UTMACMDFLUSH ;  /* 0x00000000000079b7 */ /* 0x0001e20000000000 */
[----:B--2---:R-:W-:Y:S04]  /*9b60*/  DEPBAR.LE SB0, 0x1 ;  /* 0x000080400000791a */ /* 0x004fe80000000000 */
.L_x_118:
[----:B------:R-:W-:Y:S05]  /*9b70*/  BSYNC.RECONVERGENT B0 ;  /* 0x0000000000007941 */ /* 0x000fea0003800200 */
.L_x_117:
[----:B------:R-:W-:Y:S01]  /*9b80*/  BAR.SYNC.DEFER_BLOCKING 0x1, 0x80 ;  /* 0x0042000000007b1d */ /* 0x000fe20000010000 */
[----:B------:R-:W-:Y:S01]  /*9b90*/  UISETP.NE.AND UP0, UPT, UR53, -0x4, UPT ;  /* 0xfffffffc3500788c */ /* 0x000fe2000bf05270 */
[----:B------:R-:W-:Y:S08]  /*9ba0*/  IADD3 R0, PT, PT, R36, 0x1, RZ ;  /* 0x0000000124007810 */ /* 0x000ff00007ffe0ff */
[----:B------:R-:W-:Y:S05]  /*9bb0*/  BRA.U !UP0, `(.L_x_119) ;  /* 0x0000000108247547 */ /* 0x000fea000b800000 */
[----:B------:R-:W-:Y:S01]  /*9bc0*/  ISETP.NE.AND P0, PT, R97, RZ, PT ;  /* 0x000000ff6100720c */ /* 0x000fe20003f05270 */
[----:B------:R-:W-:Y:S01]  /*9bd0*/  IMAD.U32 R2, RZ, RZ, UR50 ;  /* 0x00000032ff027e24 */ /* 0x000fe2000f8e00ff */
[----:B------:R-:W-:Y:S04]  /*9be0*/  UIADD3 UR4, UPT, UPT, UR50, 0x1, URZ ;  /* 0x0000000132047890 */ /* 0x000fe8000fffe0ff */
[----:B------:R-:W-:Y:S04]  /*9bf0*/  UISETP.NE.AND UP0, UPT, UR4, 0x4, UPT ;  /* 0x000000040400788c */ /* 0x000fe8000bf05270 */
[----:B------:R-:W-:Y:S03]  /*9c00*/  USEL UR50, UR4, URZ, UP0 ;  /* 0x000000ff04327287 */ /* 0x000fe60008000000 */
[----:B------:R-:W-:Y:S05]  /*9c10*/  @P0 LEA R2, R2, UR48, 0x3 ;  /* 0x0000003002020c11 */ /* 0x000fea000f8e18ff */
[----:B------:R-:W-:Y:S05]  /*9c20*/  @P0 VIADD R3, R2, 0x80 ;  /* 0x0000008002030836 */ /* 0x000fea0000000000 */
[----:B------:R-:W-:Y:S04]  /*9c30*/  @P0 PRMT R3, R104, 0x654, R3 ;  /* 0x0000065468030816 */ /* 0x000fe80000000003 */
[----:B------:R2:W-:Y:S03]  /*9c40*/  @P0 SYNCS.ARRIVE.TRANS64.RED.A1T0 RZ, [R3+URZ], RZ ;  /* 0x000000ff03ff09a7 */ /* 0x0005e600081004ff */
.L_x_119:
[----:B------:R-:W-:Y:S01]  /*9c50*/  R2UR UR5, R81 ;  /* 0x00000000510572ca */ /* 0x000fe200000e0000 */
[----:B------:R-:W-:Y:S01]  /*9c60*/  UISETP.NE.AND UP0, UPT, UR62, URZ, UPT ;  /* 0x000000ff3e00728c */ /* 0x000fe2000bf05270 */
[----:B------:R-:W-:Y:S01]  /*9c70*/  R2UR UR4, R82 ;  /* 0x00000000520472ca */ /* 0x000fe200000e0000 */
[----:B------:R-:W-:Y:S01]  /*9c80*/  UIADD3 UR53, UPT, UPT, UR53, 0x4, URZ ;  /* 0x0000000435357890 */ /* 0x000fe2000fffe0ff */
[C---:B------:R-:W-:Y:S01]  /*9c90*/  ISETP.NE.AND P0, PT, R0.reuse, 0x2, PT ;  /* 0x000000020000780c */ /* 0x040fe20003f05270 */
[----:B------:R-:W-:Y:S01]  /*9ca0*/  UMOV UR49, UR63 ;  /* 0x0000003f00317c82 */ /* 0x000fe20008000000 */
[----:B------:R-:W-:Y:S02]  /*9cb0*/  LOP3.LUT R83, R83, 0x1, RZ, 0x3c, !PT ;  /* 0x0000000153537812 */ /* 0x000fe400078e3cff */
[----:B--2---:R-:W-:Y:S02]  /*9cc0*/  SEL R3, RZ, 0x1, P0 ;  /* 0x00000001ff037807 */ /* 0x004fe40000000000 */
[----:B------:R-:W-:Y:S02]  /*9cd0*/  SEL R36, R0, RZ, P0 ;  /* 0x000000ff00247207 */ /* 0x000fe40000000000 */
[----:B------:R-:W-:Y:S01]  /*9ce0*/  LOP3.LUT R84, R84, R3, RZ, 0x3c, !PT ;  /* 0x0000000354547212 */ /* 0x000fe200078e3cff */
[----:B------:R-:W-:Y:S02]  /*9cf0*/  UIADD3 UR20, UPT, UPT, UR36, UR5, URZ ;  /* 0x0000000524147290 */ /* 0x000fe4000fffe0ff */
[----:B------:R-:W-:Y:S01]  /*9d00*/  UIADD3 UR24, UPT, UPT, UR37, UR4, URZ ;  /* 0x0000000425187290 */ /* 0x000fe2000fffe0ff */
[----:B------:R-:W-:Y:S11]  /*9d10*/  BRA.U UP0, `(.L_x_120) ;  /* 0xffffffbd00087547 */ /* 0x000ff6000b83ffff */
[----:B------:R-:W-:-:S13]  /*9d20*/  R2UR UR4, R93 ;  /* 0x000000005d0472ca */ /* 0x000fda00000e0000 */
[----:B------:R-:W-:-:S09]  /*9d30*/  UISETP.NE.AND UP0, UPT, UR4, URZ, UPT ;  /* 0x000000ff0400728c */ /* 0x000fd2000bf05270 */
[----:B------:R-:W-:Y:S05]  /*9d40*/  BRA.U !UP0, `(.L_x_121) ;  /* 0x0000000108487547 */ /* 0x000fea000b800000 */
[----:B------:R-:W2:Y:S02]  /*9d50*/  LDCU.64 UR4, c[0x0][0x890] ;  /* 0x00011200ff0477ac */ /* 0x000ea40008000a00 */
[----:B--2---:R-:W-:-:S04]  /*9d60*/  UISETP.NE.U32.AND UP0, UPT, UR4, URZ, UPT ;  /* 0x000000ff0400728c */ /* 0x004fc8000bf05070 */
[----:B------:R-:W-:-:S09]  /*9d70*/  UISETP.NE.AND.EX UP0, UPT, UR5, URZ, UPT, UP0 ;  /* 0x000000ff0500728c */ /* 0x000fd2000bf05300 */
[----:B------:R-:W-:Y:S05]  /*9d80*/  BRA.U UP0, `(.L_x_122) ;  /* 0x00000001000c7547 */ /* 0x000fea000b800000 */
[----:B------:R-:W-:-:S13]  /*9d90*/  FSETP.NEU.AND P0, PT, R41, RZ, PT ;  /* 0x000000ff2900720b */ /* 0x000fda0003f0d000 */
[----:B------:R-:W-:Y:S05]  /*9da0*/  @!P0 EXIT ;  /* 0x000000000000894d */ /* 0x000fea0003800000 */
[----:B------:R-:W-:Y:S05]  /*9db0*/  BRA `(.L_x_121) ;  /* 0x00000000002c7947 */ /* 0x000fea0003800000 */
.L_x_122:
[----:B------:R-:W-:Y:S01]  /*9dc0*/  ISETP.NE.AND P0, PT, R95, RZ, PT ;  /* 0x000000ff5f00720c */ /* 0x000fe20003f05270 */
[----:B------:R-:W-:-:S12]  /*9dd0*/  BSSY.RECONVERGENT B0, `(.L_x_121) ;  /* 0x0000009000007945 */ /* 0x000fd80003800200 */
[----:B------:R-:W-:Y:S05]  /*9de0*/  @P0 BRA `(.L_x_123) ;  /* 0x0000000000140947 */ /* 0x000fea0003800000 */
[----:B------:R-:W2:Y:S02]  /*9df0*/  LDCU.64 UR4, c[0x0][0x888] ;  /* 0x00011100ff0477ac */ /* 0x000ea40008000a00 */
[----:B--2---:R-:W-:-:S04]  /*9e00*/  ISETP.NE.U32.AND P0, PT, RZ, UR4, PT ;  /* 0x00000004ff007c0c */ /* 0x004fc8000bf05070 */
[----:B------:R-:W-:-:S13]  /*9e10*/  ISETP.NE.AND.EX P0, PT, RZ, UR5, PT, P0 ;  /* 0x00000005ff007c0c */ /* 0x000fda000bf05300 */
[----:B------:R-:W-:Y:S05]  /*9e20*/  @!P0 EXIT ;  /* 0x000000000000894d */ /* 0x000fea0003800000 */
[----:B------:R-:W-:Y:S05]  /*9e30*/  BRA `(.L_x_124) ;  /* 0x0000000000087947 */ /* 0x000fea0003800000 */
.L_x_123:
[----:B------:R-:W-:-:S13]  /*9e40*/  FSETP.NEU.AND P0, PT, R41, RZ, PT ;  /* 0x000000ff2900720b */ /* 0x000fda0003f0d000 */
[----:B------:R-:W-:Y:S05]  /*9e50*/  @!P0 EXIT ;  /* 0x000000000000894d */ /* 0x000fea0003800000 */
.L_x_124:
[----:B------:R-:W-:Y:S05]  /*9e60*/  BSYNC.RECONVERGENT B0 ;  /* 0x0000000000007941 */ /* 0x000fea0003800200 */
.L_x_121:
[----:B------:R-:W2:Y:S01]  /*9e70*/  S2UR UR5, SR_CgaCtaId ;  /* 0x00000000000579c3 */ /* 0x000ea20000008800 */
[----:B------:R-:W-:Y:S01]  /*9e80*/  ULEA UR4, UR50, UR48, 0x3 ;  /* 0x0000003032047291 */ /* 0x000fe2000f8e18ff */
[----:B------:R-:W-:-:S04]  /*9e90*/  DEPBAR.LE SB0, 0x0 ;  /* 0x000080000000791a */ /* 0x000fc80000000000 */
[----:B------:R-:W-:-:S04]  /*9ea0*/  UIADD3 UR4, UPT, UPT, UR4, 0x80, URZ ;  /* 0x0000008004047890 */ /* 0x000fc8000fffe0ff */
[----:B--2---:R-:W-:-:S09]  /*9eb0*/  UPRMT UR4, UR5, 0x654, UR4 ;  /* 0x0000065405047896 */ /* 0x004fd20008000004 */
[----:B------:R-:W-:Y:S01]  /*9ec0*/  SYNCS.ARRIVE.TRANS64.RED.A1T0 RZ, [UR4], RZ ;  /* 0x000000ffffff79a7 */ /* 0x000fe20008100404 */
[----:B------:R-:W-:Y:S05]  /*9ed0*/  EXIT ;  /* 0x000000000000794d */ /* 0x000fea0003800000 */
.L_x_19:
[----:B------:R-:W-:Y:S07]  /*9ee0*/  MOV R0, UR41 ;  /* 0x0000002900007c02 */ /* 0x000fee0008000f00 */
.L_x_125:
[----:B-1----:R1:W2:Y:S02]  /*9ef0*/  SYNCS.PHASECHK.TRANS64.TRYWAIT P0, [R0+URZ+0x30], R5 ;  /* 0x00003005000075a7 */ /* 0x0022a400080011ff */
[----:B--2---:R-:W-:Y:S05]  /*9f00*/  @!P0 NANOSLEEP.SYNCS 0x989680 ;  /* 0x009896800000895d */ /* 0x004fea0003900000 */
[----:B------:R-:W2:Y:S02]  /*9f10*/  @!P0 SYNCS.PHASECHK.TRANS64 P0, [R0+URZ+0x30], R5 ;  /* 0x00003005000085a7 */ /* 0x000ea400080010ff */
[----:B--2---:R-:W-:Y:S05]  /*9f20*/  @!P0 BRA `(.L_x_125) ;  /* 0xfffffffc00f08947 */ /* 0x004fea000383ffff */
[----:B------:R-:W-:Y:S05]  /*9f30*/  BRA `(.L_x_18) ;  /* 0xffffff7800f87947 */ /* 0x000fea000383ffff */
.L_x_25:
[----:B------:R-:W-:Y:S07]  /*9f40*/  MOV R0, UR29 ;  /* 0x0000001d00007c02 */ /* 0x000fee0008000f00 */
.L_x_126:
[----:B-1----:R1:W2:Y:S02]  /*9f50*/  SYNCS.PHASECHK.TRANS64.TRYWAIT P0, [R0+URZ+0x30], R5 ;  /* 0x00003005000075a7 */ /* 0x0022a400080011ff */
[----:B--2---:R-:W-:Y:S05]  /*9f60*/  @!P0 NANOSLEEP.SYNCS 0x989680 ;  /* 0x009896800000895d */ /* 0x004fea0003900000 */
[----:B------:R-:W2:Y:S02]  /*9f70*/  @!P0 SYNCS.PHASECHK.TRANS64 P0, [R0+URZ+0x30], R5 ;  /* 0x00003005000085a7 */ /* 0x000ea400080010ff */
[----:B--2---:R-:W-:Y:S05]  /*9f80*/  @!P0 BRA `(.L_x_126) ;  /* 0xfffffffc00f08947 */ /* 0x004fea000383ffff */
[----:B------:R-:W-:Y:S05]  /*9f90*/  BRA `(.L_x_24) ;  /* 0xffffff8000447947 */ /* 0x000fea000383ffff */
.L_x_29:
[----:B------:R-:W-:-:S07]  /*9fa0*/  MOV R0, UR38 ;  /* 0x0000002600007c02 */ /* 0x000fce0008000f00 */
.L_x_127:
[----:B-1----:R1:W2:Y:S02]  /*9fb0*/  SYNCS.PHASECHK.TRANS64.TRYWAIT P0, [R0+URZ+0xb0], R3 ;  /* 0x0000b003000075a7 */ /* 0x0022a400080011ff */
[----:B--2---:R-:W-:Y:S05]  /*9fc0*/  @!P0 NANOSLEEP.SYNCS 0x989680 ;  /* 0x009896800000895d */ /* 0x004fea0003900000 */
[----:B------:R-:W2:Y:S02]  /*9fd0*/  @!P0 SYNCS.PHASECHK.TRANS64 P0, [R0+URZ+0xb0], R3 ;  /* 0x0000b003000085a7 */ /* 0x000ea400080010ff */
[----:B--2---:R-:W-:Y:S05]  /*9fe0*/  @!P0 BRA `(.L_x_127) ;  /* 0xfffffffc00f08947 */ /* 0x004fea000383ffff */
[----:B------:R-:W-:Y:S05]  /*9ff0*/  BRA `(.L_x_128) ;  /* 0xffffff84002c7947 */ /* 0x000fea000383ffff */
.L_x_33:
[----:B------:R-:W-:-:S07]  /*a000*/  MOV R0, UR4 ;  /* 0x0000000400007c02 */ /* 0x000fce0008000f00 */
.L_x_129:
[----:B-1----:R1:W2:Y:S02]  /*a010*/  SYNCS.PHASECHK.TRANS64.TRYWAIT P0, [R0+URZ], R3 ;  /* 0x00000003000075a7 */ /* 0x0022a400080011ff */
[----:B--2---:R-:W-:Y:S05]  /*a020*/  @!P0 NANOSLEEP.SYNCS 0x989680 ;  /* 0x009896800000895d */ /* 0x004fea0003900000 */
[----:B------:R-:W2:Y:S02]  /*a030*/  @!P0 SYNCS.PHASECHK.TRANS64 P0, [R0+URZ], R3 ;  /* 0x00000003000085a7 */ /* 0x000ea400080010ff */
[----:B--2---:R-:W-:Y:S05]  /*a040*/  @!P0 BRA `(.L_x_129) ;  /* 0xfffffffc00f08947 */ /* 0x004fea000383ffff */
[----:B------:R-:W-:Y:S05]  /*a050*/  BRA `(.L_x_130) ;  /* 0xffffff8800c07947 */ /* 0x000fea000383ffff */
.L_x_34:
[----:B------:R-:W-:-:S07]  /*a060*/  MOV R0, UR5 ;  /* 0x0000000500007c02 */ /* 0x000fce0008000f00 */
.L_x_131:
[----:B-1----:R1:W2:Y:S02]  /*a070*/  SYNCS.PHASECHK.TRANS64.TRYWAIT P0, [R0+URZ], R3 ;  /* 0x00000003000075a7 */ /* 0x0022a400080011ff */
[----:B--2---:R-:W-:Y:S05]  /*a080*/  @!P0 NANOSLEEP.SYNCS 0x989680 ;  /* 0x009896800000895d */ /* 0x004fea0003900000 */
[----:B------:R-:W2:Y:S02]  /*a090*/  @!P0 SYNCS.PHASECHK.TRANS64 P0, [R0+URZ], R3 ;  /* 0x00000003000085a7 */ /* 0x000ea400080010ff */
[----:B--2---:R-:W-:Y:S05]  /*a0a0*/  @!P0 BRA `(.L_x_131) ;  /* 0xfffffffc00f08947 */ /* 0x004fea000383ffff */
[----:B------:R-:W-:Y:S05]  /*a0b0*/  BRA `(.L_x_132) ;  /* 0xffffff8800d07947 */ /* 0x000fea000383ffff */
.L_x_35:
[----:B------:R-:W-:-:S07]  /*a0c0*/  MOV R0, UR5 ;  /* 0x0000000500007c02 */ /* 0x000fce0008000f00 */
.L_x_133:
[----:B-1----:R1:W2:Y:S02]  /*a0d0*/  SYNCS.PHASECHK.TRANS64.TRYWAIT P0, [R0+URZ], R3 ;  /* 0x00000003000075a7 */ /* 0x0022a400080011ff */
[----:B--2---:R-:W-:Y:S05]  /*a0e0*/  @!P0 NANOSLEEP.SYNCS 0x989680 ;  /* 0x009896800000895d */ /* 0x004fea0003900000 */
[----:B------:R-:W2:Y:S02]  /*a0f0*/  @!P0 SYNCS.PHASECHK.TRANS64 P0, [R0+URZ], R3 ;  /* 0x00000003000085a7 */ /* 0x000ea400080010ff */
[----:B--2---:R-:W-:Y:S05]  /*a100*/  @!P0 BRA `(.L_x_133) ;  /* 0xfffffffc00f08947 */ /* 0x004fea000383ffff */
[----:B------:R-:W-:Y:S05]  /*a110*/  BRA `(.L_x_134) ;  /* 0xffffff8800e07947 */ /* 0x000fea000383ffff */
.L_x_36:
[----:B------:R-:W-:-:S07]  /*a120*/  MOV R0, UR5 ;  /* 0x0000000500007c02 */ /* 0x000fce0008000f00 */
.L_x_135:
[----:B-1----:R1:W2:Y:S02]  /*a130*/  SYNCS.PHASECHK.TRANS64.TRYWAIT P0, [R0+URZ], R3 ;  /* 0x00000003000075a7 */ /* 0x0022a400080011ff */
[----:B--2---:R-:W-:Y:S05]  /*a140*/  @!P0 NANOSLEEP.SYNCS 0x989680 ;  /* 0x009896800000895d */ /* 0x004fea0003900000 */
[----:B------:R-:W2:Y:S02]  /*a150*/  @!P0 SYNCS.PHASECHK.TRANS64 P0, [R0+URZ], R3 ;  /* 0x00000003000085a7 */ /* 0x000ea400080010ff */
[----:B--2---:R-:W-:Y:S05]  /*a160*/  @!P0 BRA `(.L_x_135) ;  /* 0xfffffffc00f08947 */ /* 0x004fea000383ffff */
[----:B------:R-:W-:Y:S05]  /*a170*/  BRA `(.L_x_136) ;  /* 0xffffff8800f07947 */ /* 0x000fea000383ffff */
.L_x_37:
[----:B------:R-:W-:-:S07]  /*a180*/  MOV R0, UR5 ;  /* 0x0000000500007c02 */ /* 0x000fce0008000f00 */
.L_x_137:
[----:B-1----:R1:W2:Y:S02]  /*a190*/  SYNCS.PHASECHK.TRANS64.TRYWAIT P0, [R0+URZ], R3 ;  /* 0x00000003000075a7 */ /* 0x0022a400080011ff */
[----:B--2---:R-:W-:Y:S05]  /*a1a0*/  @!P0 NANOSLEEP.SYNCS 0x989680 ;  /* 0x009896800000895d */ /* 0x004fea0003900000 */
[----:B------:R-:W2:Y:S02]  /*a1b0*/  @!P0 SYNCS.PHASECHK.TRANS64 P0, [R0+URZ], R3 ;  /* 0x00000003000085a7 */ /* 0x000ea400080010ff */
[----:B--2---:R-:W-:Y:S05]  /*a1c0*/  @!P0 BRA `(.L_x_137) ;  /* 0xfffffffc00f08947 */ /* 0x004fea000383ffff */
[----:B------:R-:W-:Y:S05]  /*a1d0*/  BRA `(.L_x_138) ;  /* 0xffffff8c00007947 */ /* 0x000fea000383ffff */
.L_x_40:
[----:B------:R-:W-:-:S07]  /*a1e0*/  MOV R4, UR4 ;  /* 0x0000000400047c02 */ /* 0x000fce0008000f00 */
.L_x_139:
[----:B--2---:R2:W3:Y:S02]  /*a1f0*/  SYNCS.PHASECHK.TRANS64.TRYWAIT P1, [R4+URZ+0xb8], R7 ;  /* 0x0000b807040075a7 */ /* 0x0044e400080211ff */
[----:B---3--:R-:W-:Y:S05]  /*a200*/  @!P1 NANOSLEEP.SYNCS 0x989680 ;  /* 0x009896800000995d */ /* 0x008fea0003900000 */
[----:B------:R-:W3:Y:S02]  /*a210*/  @!P1 SYNCS.PHASECHK.TRANS64 P1, [R4+URZ+0xb8], R7 ;  /* 0x0000b807040095a7 */ /* 0x000ee400080210ff */
[----:B---3--:R-:W-:Y:S05]  /*a220*/  @!P1 BRA `(.L_x_139) ;  /* 0xfffffffc00f09947 */ /* 0x008fea000383ffff */
[----:B------:R-:W-:Y:S05]  /*a230*/  BRA `(.L_x_140) ;  /* 0xffffff8c00707947 */ /* 0x000fea000383ffff */
.L_x_41:
[----:B--2---:R-:W-:-:S07]  /*a240*/  MOV R4, UR4 ;  /* 0x0000000400047c02 */ /* 0x004fce0008000f00 */
.L_x_141:
[----:B--2---:R2:W3:Y:S02]  /*a250*/  SYNCS.PHASECHK.TRANS64.TRYWAIT P1, [R4+URZ+0xb0], R5 ;  /* 0x0000b005040075a7 */ /* 0x0044e400080211ff */
[----:B---3--:R-:W-:Y:S05]  /*a260*/  @!P1 NANOSLEEP.SYNCS 0x989680 ;  /* 0x009896800000995d */ /* 0x008fea0003900000 */
[----:B------:R-:W3:Y:S02]  /*a270*/  @!P1 SYNCS.PHASECHK.TRANS64 P1, [R4+URZ+0xb0], R5 ;  /* 0x0000b005040095a7 */ /* 0x000ee400080210ff */
[----:B---3--:R-:W-:Y:S05]  /*a280*/  @!P1 BRA `(.L_x_141) ;  /* 0xfffffffc00f09947 */ /* 0x008fea000383ffff */
[----:B------:R-:W-:Y:S05]  /*a290*/  BRA `(.L_x_142) ;  /* 0xffffff8c00787947 */ /* 0x000fea000383ffff */
.L_x_49:
[----:B------:R-:W-:-:S07]  /*a2a0*/  MOV R0, UR21 ;  /* 0x0000001500007c02 */ /* 0x000fce0008000f00 */
.L_x_143:
[----:B-1----:R1:W2:Y:S02]  /*a2b0*/  SYNCS.PHASECHK.TRANS64.TRYWAIT P0, [R0+URZ+0xb0], R5 ;  /* 0x0000b005000075a7 */ /* 0x0022a400080011ff */
[----:B--2---:R-:W-:Y:S05]  /*a2c0*/  @!P0 NANOSLEEP.SYNCS 0x989680 ;  /* 0x009896800000895d */ /* 0x004fea0003900000 */
[----:B------:R-:W2:Y:S02]  /*a2d0*/  @!P0 SYNCS.PHASECHK.TRANS64 P0, [R0+URZ+0xb0], R5 ;  /* 0x0000b005000085a7 */ /* 0x000ea400080010ff */
[----:B--2---:R-:W-:Y:S05]  /*a2e0*/  @!P0 BRA `(.L_x_143) ;  /* 0xfffffffc00f08947 */ /* 0x004fea000383ffff */
[----:B------:R-:W-:Y:S05]  /*a2f0*/  BRA `(.L_x_144) ;  /* 0xffffff9400007947 */ /* 0x000fea000383ffff */
.L_x_50:
[----:B------:R-:W-:-:S07]  /*a300*/  MOV R5, UR25 ;  /* 0x0000001900057c02 */ /* 0x000fce0008000f00 */
.L_x_145:
[----:B-1----:R1:W2:Y:S02]  /*a310*/  SYNCS.PHASECHK.TRANS64.TRYWAIT P0, [R5+URZ+0xd0], R0 ;  /* 0x0000d000050075a7 */ /* 0x0022a400080011ff */
[----:B--2---:R-:W-:Y:S05]  /*a320*/  @!P0 NANOSLEEP.SYNCS 0x989680 ;  /* 0x009896800000895d */ /* 0x004fea0003900000 */
[----:B------:R-:W2:Y:S02]  /*a330*/  @!P0 SYNCS.PHASECHK.TRANS64 P0, [R5+URZ+0xd0], R0 ;  /* 0x0000d000050085a7 */ /* 0x000ea400080010ff */
[----:B--2---:R-:W-:Y:S05]  /*a340*/  @!P0 BRA `(.L_x_145) ;  /* 0xfffffffc00f08947 */ /* 0x004fea000383ffff */
[----:B------:R-:W-:Y:S05]  /*a350*/  BRA `(.L_x_146) ;  /* 0xffffff94001c7947 */ /* 0x000fea000383ffff */
.L_x_53:
[----:B-1----:R-:W-:Y:S07]  /*a360*/  MOV R0, UR17 ;  /* 0x0000001100007c02 */ /* 0x002fee0008000f00 */
.L_x_147:
[----:B-1----:R1:W2:Y:S02]  /*a370*/  SYNCS.PHASECHK.TRANS64.TRYWAIT P0, [R0+URZ], R5 ;  /* 0x00000005000075a7 */ /* 0x0022a400080011ff */
[----:B--2---:R-:W-:Y:S05]  /*a380*/  @!P0 NANOSLEEP.SYNCS 0x989680 ;  /* 0x009896800000895d */ /* 0x004fea0003900000 */
[----:B------:R-:W2:Y:S02]  /*a390*/  @!P0 SYNCS.PHASECHK.TRANS64 P0, [R0+URZ], R5 ;  /* 0x00000005000085a7 */ /* 0x000ea400080010ff */
[----:B--2---:R-:W-:Y:S05]  /*a3a0*/  @!P0 BRA `(.L_x_147) ;  /* 0xfffffffc00f08947 */ /* 0x004fea000383ffff */
[----:B------:R-:W-:Y:S05]  /*a3b0*/  BRA `(.L_x_52) ;  /* 0xffffff94004c7947 */ /* 0x000fea000383ffff */
.L_x_56:
[----:B------:R-:W-:-:S07]  /*a3c0*/  MOV R0, UR4 ;  /* 0x0000000400007c02 */ /* 0x000fce0008000f00 */
.L_x_148:
[----:B-1----:R1:W3:Y:S02]  /*a3d0*/  SYNCS.PHASECHK.TRANS64.TRYWAIT P0, [R0+URZ], R3 ;  /* 0x00000003000075a7 */ /* 0x0022e400080011ff */
[----:B---3--:R-:W-:Y:S05]  /*a3e0*/  @!P0 NANOSLEEP.SYNCS 0x989680 ;  /* 0x009896800000895d */ /* 0x008fea0003900000 */
[----:B------:R-:W3:Y:S02]  /*a3f0*/  @!P0 SYNCS.PHASECHK.TRANS64 P0, [R0+URZ], R3 ;  /* 0x00000003000085a7 */ /* 0x000ee400080010ff */
[----:B---3--:R-:W-:Y:S05]  /*a400*/  @!P0 BRA `(.L_x_148) ;  /* 0xfffffffc00f08947 */ /* 0x008fea000383ffff */
[----:B------:R-:W-:Y:S05]  /*a410*/  BRA `(.L_x_149) ;  /* 0xffffff98003c7947 */ /* 0x000fea000383ffff */
.L_x_57:
[----:B------:R-:W-:-:S07]  /*a420*/  MOV R0, UR4 ;  /* 0x0000000400007c02 */ /* 0x000fce0008000f00 */
.L_x_150:
[----:B-1----:R1:W2:Y:S02]  /*a430*/  SYNCS.PHASECHK.TRANS64.TRYWAIT P0, [R0+URZ], R3 ;  /* 0x00000003000075a7 */ /* 0x0022a400080011ff */
[----:B--2---:R-:W-:Y:S05]  /*a440*/  @!P0 NANOSLEEP.SYNCS 0x989680 ;  /* 0x009896800000895d */ /* 0x004fea0003900000 */
[----:B------:R-:W2:Y:S02]  /*a450*/  @!P0 SYNCS.PHASECHK.TRANS64 P0, [R0+URZ], R3 ;  /* 0x00000003000085a7 */ /* 0x000ea400080010ff */
[----:B--2---:R-:W-:Y:S05]  /*a460*/  @!P0 BRA `(.L_x_150) ;  /* 0xfffffffc00f08947 */ /* 0x004fea000383ffff */
[----:B------:R-:W-:Y:S05]  /*a470*/  BRA `(.L_x_151) ;  /* 0xffffff9800487947 */ /* 0x000fea000383ffff */
.L_x_62:
[----:B------:R-:W-:Y:S07]  /*a480*/  MOV R0, UR31 ;  /* 0x0000001f00007c02 */ /* 0x000fee0008000f00 */
.L_x_152:
[----:B-1----:R1:W2:Y:S02]  /*a490*/  SYNCS.PHASECHK.TRANS64.TRYWAIT P0, [R0+URZ+0xb0], R3 ;  /* 0x0000b003000075a7 */ /* 0x0022a400080011ff */
[----:B--2---:R-:W-:Y:S05]  /*a4a0*/  @!P0 NANOSLEEP.SYNCS 0x989680 ;  /* 0x009896800000895d */ /* 0x004fea0003900000 */
[----:B------:R-:W2:Y:S02]  /*a4b0*/  @!P0 SYNCS.PHASECHK.TRANS64 P0, [R0+URZ+0xb0], R3 ;  /* 0x0000b003000085a7 */ /* 0x000ea400080010ff */
[----:B--2---:R-:W-:Y:S05]  /*a4c0*/  @!P0 BRA `(.L_x_152) ;  /* 0xfffffffc00f08947 */ /* 0x004fea000383ffff */
[----:B------:R-:W-:Y:S05]  /*a4d0*/  BRA `(.L_x_153) ;  /* 0xffffff9c00f07947 */ /* 0x000fea000383ffff */
.L_x_65:
[----:B------:R-:W-:Y:S07]  /*a4e0*/  MOV R3, UR31 ;  /* 0x0000001f00037c02 */ /* 0x000fee0008000f00 */
.L_x_154:
[----:B-1----:R1:W2:Y:S02]  /*a4f0*/  SYNCS.PHASECHK.TRANS64.TRYWAIT P1, [R3+URZ+0xa8], R12 ;  /* 0x0000a80c030075a7 */ /* 0x0022a400080211ff */
[----:B--2---:R-:W-:Y:S05]  /*a500*/  @!P1 NANOSLEEP.SYNCS 0x989680 ;  /* 0x009896800000995d */ /* 0x004fea0003900000 */
[----:B------:R-:W2:Y:S02]  /*a510*/  @!P1 SYNCS.PHASECHK.TRANS64 P1, [R3+URZ+0xa8], R12 ;  /* 0x0000a80c030095a7 */ /* 0x000ea400080210ff */
[----:B--2---:R-:W-:Y:S05]  /*a520*/  @!P1 BRA `(.L_x_154) ;  /* 0xfffffffc00f09947 */ /* 0x004fea000383ffff */
[----:B------:R-:W-:Y:S05]  /*a530*/  BRA `(.L_x_64) ;  /* 0xffffffa400487947 */ /* 0x000fea000383ffff */
.L_x_68:
[----:B------:R-:W-:Y:S07]  /*a540*/  MOV R0, UR31 ;  /* 0x0000001f00007c02 */ /* 0x000fee0008000f00 */
.L_x_155:
[----:B-1----:R1:W2:Y:S02]  /*a550*/  SYNCS.PHASECHK.TRANS64.TRYWAIT P1, [R0+URZ+0x80], R9 ;  /* 0x00008009000075a7 */ /* 0x0022a400080211ff */
[----:B--2---:R-:W-:Y:S05]  /*a560*/  @!P1 NANOSLEEP.SYNCS 0x989680 ;  /* 0x009896800000995d */ /* 0x004fea0003900000 */
[----:B------:R-:W2:Y:S02]  /*a570*/  @!P1 SYNCS.PHASECHK.TRANS64 P1, [R0+URZ+0x80], R9 ;  /* 0x00008009000095a7 */ /* 0x000ea400080210ff */
[----:B--2---:R-:W-:Y:S05]  /*a580*/  @!P1 BRA `(.L_x_155) ;  /* 0xfffffffc00f09947 */ /* 0x004fea000383ffff */
[----:B------:R-:W-:Y:S05]  /*a590*/  BRA `(.L_x_156) ;  /* 0xffffffa800687947 */ /* 0x000fea000383ffff */
.L_x_69:
[----:B------:R-:W-:Y:S07]  /*a5a0*/  MOV R0, UR31 ;  /* 0x0000001f00007c02 */ /* 0x000fee0008000f00 */
.L_x_157:
[----:B-1----:R1:W2:Y:S02]  /*a5b0*/  SYNCS.PHASECHK.TRANS64.TRYWAIT P1, [R0+URZ+0x88], R9 ;  /* 0x00008809000075a7 */ /* 0x0022a400080211ff */
[----:B--2---:R-:W-:Y:S05]  /*a5c0*/  @!P1 NANOSLEEP.SYNCS 0x989680 ;  /* 0x009896800000995d */ /* 0x004fea0003900000 */
[----:B------:R-:W2:Y:S02]  /*a5d0*/  @!P1 SYNCS.PHASECHK.TRANS64 P1, [R0+URZ+0x88], R9 ;  /* 0x00008809000095a7 */ /* 0x000ea400080210ff */
[----:B--2---:R-:W-:Y:S05]  /*a5e0*/  @!P1 BRA `(.L_x_157) ;  /* 0xfffffffc00f09947 */ /* 0x004fea000383ffff */
[----:B------:R-:W-:Y:S05]  /*a5f0*/  BRA `(.L_x_158) ;  /* 0xffffffa800a07947 */ /* 0x000fea000383ffff */
.L_x_70:
[----:B------:R-:W-:Y:S07]  /*a600*/  MOV R0, UR31 ;  /* 0x0000001f00007c02 */ /* 0x000fee0008000f00 */
.L_x_159:
[----:B-1----:R1:W2:Y:S02]  /*a610*/  SYNCS.PHASECHK.TRANS64.TRYWAIT P1, [R0+URZ+0x90], R9 ;  /* 0x00009009000075a7 */ /* 0x0022a400080211ff */
[----:B--2---:R-:W-:Y:S05]  /*a620*/  @!P1 NANOSLEEP.SYNCS 0x989680 ;  /* 0x009896800000995d */ /* 0x004fea0003900000 */
[----:B------:R-:W2:Y:S02]  /*a630*/  @!P1 SYNCS.PHASECHK.TRANS64 P1, [R0+URZ+0x90], R9 ;  /* 0x00009009000095a7 */ /* 0x000ea400080210ff */
[----:B--2---:R-:W-:Y:S05]  /*a640*/  @!P1 BRA `(.L_x_159) ;  /* 0xfffffffc00f09947 */ /* 0x004fea000383ffff */
[----:B------:R-:W-:Y:S05]  /*a650*/  BRA `(.L_x_160) ;  /* 0xffffffa800e87947 */ /* 0x000fea000383ffff */
.L_x_71:
[----:B------:R-:W-:Y:S07]  /*a660*/  MOV R0, UR31 ;  /* 0x0000001f00007c02 */ /* 0x000fee0008000f00 */
.L_x_161:
[----:B-1----:R1:W2:Y:S02]  /*a670*/  SYNCS.PHASECHK.TRANS64.TRYWAIT P0, [R0+URZ+0x98], R9 ;  /* 0x00009809000075a7 */ /* 0x0022a400080011ff */
[----:B--2---:R-:W-:Y:S05]  /*a680*/  @!P0 NANOSLEEP.SYNCS 0x989680 ;  /* 0x009896800000895d */ /* 0x004fea0003900000 */
[----:B------:R-:W2:Y:S02]  /*a690*/  @!P0 SYNCS.PHASECHK.TRANS64 P0, [R0+URZ+0x98], R9 ;  /* 0x00009809000085a7 */ /* 0x000ea400080010ff */
[----:B--2---:R-:W-:Y:S05]  /*a6a0*/  @!P0 BRA `(.L_x_161) ;  /* 0xfffffffc00f08947 */ /* 0x004fea000383ffff */
[----:B------:R-:W-:Y:S05]  /*a6b0*/  BRA `(.L_x_162) ;  /* 0xffffffac00387947 */ /* 0x000fea000383ffff */
.L_x_73:
[----:B------:R-:W-:-:S07]  /*a6c0*/  MOV R0, UR31 ;  /* 0x0000001f00007c02 */ /* 0x000fce0008000f00 */
.L_x_163:
[----:B--2---:R2:W3:Y:S02]  /*a6d0*/  SYNCS.PHASECHK.TRANS64.TRYWAIT P0, [R0+URZ+0x80], R3 ;  /* 0x00008003000075a7 */ /* 0x0044e400080011ff */
[----:B---3--:R-:W-:Y:S05]  /*a6e0*/  @!P0 NANOSLEEP.SYNCS 0x989680 ;  /* 0x009896800000895d */ /* 0x008fea0003900000 */
[----:B------:R-:W3:Y:S02]  /*a6f0*/  @!P0 SYNCS.PHASECHK.TRANS64 P0, [R0+URZ+0x80], R3 ;  /* 0x00008003000085a7 */ /* 0x000ee400080010ff */
[----:B---3--:R-:W-:Y:S05]  /*a700*/  @!P0 BRA `(.L_x_163) ;  /* 0xfffffffc00f08947 */ /* 0x008fea000383ffff */
[----:B------:R-:W-:Y:S05]  /*a710*/  BRA `(.L_x_164) ;  /* 0xffffffac009c7947 */ /* 0x000fea000383ffff */
.L_x_74:
[----:B--2---:R-:W-:-:S07]  /*a720*/  MOV R0, UR31 ;  /* 0x0000001f00007c02 */ /* 0x004fce0008000f00 */
.L_x_165:
[----:B--2---:R2:W3:Y:S02]  /*a730*/  SYNCS.PHASECHK.TRANS64.TRYWAIT P0, [R0+URZ+0x88], R3 ;  /* 0x00008803000075a7 */ /* 0x0044e400080011ff */
[----:B---3--:R-:W-:Y:S05]  /*a740*/  @!P0 NANOSLEEP.SYNCS 0x989680 ;  /* 0x009896800000895d */ /* 0x008fea0003900000 */
[----:B------:R-:W3:Y:S02]  /*a750*/  @!P0 SYNCS.PHASECHK.TRANS64 P0, [R0+URZ+0x88], R3 ;  /* 0x00008803000085a7 */ /* 0x000ee400080010ff */
[----:B---3--:R-:W-:Y:S05]  /*a760*/  @!P0 BRA `(.L_x_165) ;  /* 0xfffffffc00f08947 */ /* 0x008fea000383ffff */
[----:B------:R-:W-:Y:S05]  /*a770*/  BRA `(.L_x_166) ;  /* 0xffffffac008c7947 */ /* 0x000fea000383ffff */
.L_x_75:
[----:B--2---:R-:W-:-:S07]  /*a780*/  MOV R0, UR31 ;  /* 0x0000001f00007c02 */ /* 0x004fce0008000f00 */
.L_x_167:
[----:B--2---:R2:W3:Y:S02]  /*a790*/  SYNCS.PHASECHK.TRANS64.TRYWAIT P0, [R0+URZ+0x90], R3 ;  /* 0x00009003000075a7 */ /* 0x0044e400080011ff */
[----:B---3--:R-:W-:Y:S05]  /*a7a0*/  @!P0 NANOSLEEP.SYNCS 0x989680 ;  /* 0x009896800000895d */ /* 0x008fea0003900000 */
[----:B------:R-:W3:Y:S02]  /*a7b0*/  @!P0 SYNCS.PHASECHK.TRANS64 P0, [R0+URZ+0x90], R3 ;  /* 0x00009003000085a7 */ /* 0x000ee400080010ff */
[----:B---3--:R-:W-:Y:S05]  /*a7c0*/  @!P0 BRA `(.L_x_167) ;  /* 0xfffffffc00f08947 */ /* 0x008fea000383ffff */
[----:B------:R-:W-:Y:S05]  /*a7d0*/  BRA `(.L_x_168) ;  /* 0xffffffac007c7947 */ /* 0x000fea000383ffff */
.L_x_77:
[----:B------:R-:W-:Y:S07]  /*a7e0*/  MOV R0, UR48 ;  /* 0x0000003000007c02 */ /* 0x000fee0008000f00 */
.L_x_169:
[----:B-1----:R1:W2:Y:S02]  /*a7f0*/  SYNCS.PHASECHK.TRANS64.TRYWAIT P0, [R0+URZ+0xb0], R3 ;  /* 0x0000b003000075a7 */ /* 0x0022a400080011ff */
[----:B--2---:R-:W-:Y:S05]  /*a800*/  @!P0 NANOSLEEP.SYNCS 0x989680 ;  /* 0x009896800000895d */ /* 0x004fea0003900000 */
[----:B------:R-:W2:Y:S02]  /*a810*/  @!P0 SYNCS.PHASECHK.TRANS64 P0, [R0+URZ+0xb0], R3 ;  /* 0x0000b003000085a7 */ /* 0x000ea400080010ff */
[----:B--2---:R-:W-:Y:S05]  /*a820*/  @!P0 BRA `(.L_x_169) ;  /* 0xfffffffc00f08947 */ /* 0x004fea000383ffff */
[----:B------:R-:W-:Y:S05]  /*a830*/  BRA `(.L_x_170) ;  /* 0xffffffb0004c7947 */ /* 0x000fea000383ffff */
.L_x_88:
[----:B-1----:R-:W-:Y:S04]  /*a840*/  MOV R2, UR48 ;  /* 0x0000003000027c02 */ /* 0x002fe80008000f00 */
[----:B------:R1:W3:Y:S03]  /*a850*/  SYNCS.PHASECHK.TRANS64.TRYWAIT P1, [R2+URZ+0x60], R3 ;  /* 0x00006003020075a7 */ /* 0x0002e600080211ff */
[----:B---3--:R-:W-:Y:S05]  /*a860*/  @!P1 NANOSLEEP.SYNCS 0x989680 ;  /* 0x009896800000995d */ /* 0x008fea0003900000 */
[----:B------:R-:W3:Y:S02]  /*a870*/  @!P1 SYNCS.PHASECHK.TRANS64 P1, [R2+URZ+0x60], R3 ;  /* 0x00006003020095a7 */ /* 0x000ee400080210ff */
[----:B---3--:R-:W-:Y:S05]  /*a880*/  @!P1 BRA `(.L_x_88) ;  /* 0xfffffffc00ec9947 */ /* 0x008fea000383ffff */
[----:B------:R-:W-:Y:S05]  /*a890*/  BRA `(.L_x_87) ;  /* 0xffffffc000bc7947 */ /* 0x000fea000383ffff */
.L_x_90:
[----:B-1----:R1:W4:Y:S02]  /*a8a0*/  SYNCS.PHASECHK.TRANS64.TRYWAIT P0, [R99+URZ+0xc0], R0 ;  /* 0x0000c000630075a7 */ /* 0x00232400080011ff */
[----:B----4-:R-:W-:Y:S05]  /*a8b0*/  @!P0 NANOSLEEP.SYNCS 0x989680 ;  /* 0x009896800000895d */ /* 0x010fea0003900000 */
[----:B------:R-:W4:Y:S02]  /*a8c0*/  @!P0 SYNCS.PHASECHK.TRANS64 P0, [R99+URZ+0xc0], R0 ;  /* 0x0000c000630085a7 */ /* 0x000f2400080010ff */
[----:B----4-:R-:W-:Y:S05]  /*a8d0*/  @!P0 BRA `(.L_x_90) ;  /* 0xfffffffc00f08947 */ /* 0x010fea000383ffff */
[----:B------:R-:W-:Y:S05]  /*a8e0*/  BRA `(.L_x_89) ;  /* 0xffffffc000e47947 */ /* 0x000fea000383ffff */
.L_x_99:
[----:B--2---:R2:W4:Y:S02]  /*a8f0*/  SYNCS.PHASECHK.TRANS64.TRYWAIT P0, [R3+URZ+0x60], R0 ;  /* 0x00006000030075a7 */ /* 0x00452400080011ff */
[----:B----4-:R-:W-:Y:S05]  /*a900*/  @!P0 NANOSLEEP.SYNCS 0x989680 ;  /* 0x009896800000895d */ /* 0x010fea0003900000 */
[----:B------:R-:W4:Y:S02]  /*a910*/  @!P0 SYNCS.PHASECHK.TRANS64 P0, [R3+URZ+0x60], R0 ;  /* 0x00006000030085a7 */ /* 0x000f2400080010ff */
[----:B----4-:R-:W-:Y:S05]  /*a920*/  @!P0 BRA `(.L_x_99) ;  /* 0xfffffffc00f08947 */ /* 0x010fea000383ffff */
[----:B------:R-:W-:Y:S05]  /*a930*/  BRA `(.L_x_98) ;  /* 0xffffffcc00c07947 */ /* 0x000fea000383ffff */
.L_x_107:
[----:B-1----:R1:W2:Y:S02]  /*a940*/  SYNCS.PHASECHK.TRANS64.TRYWAIT P0, [R62+URZ+0x60], R5 ;  /* 0x000060053e0075a7 */ /* 0x0022a400080011ff */
[----:B--2---:R-:W-:Y:S05]  /*a950*/  @!P0 NANOSLEEP.SYNCS 0x989680 ;  /* 0x009896800000895d */ /* 0x004fea0003900000 */
[----:B------:R-:W2:Y:S02]  /*a960*/  @!P0 SYNCS.PHASECHK.TRANS64 P0, [R62+URZ+0x60], R5 ;  /* 0x000060053e0085a7 */ /* 0x000ea400080010ff */
[----:B--2---:R-:W-:Y:S05]  /*a970*/  @!P0 BRA `(.L_x_107) ;  /* 0xfffffffc00f08947 */ /* 0x004fea000383ffff */
[----:B------:R-:W-:Y:S05]  /*a980*/  BRA `(.L_x_106) ;  /* 0xffffffd800bc7947 */ /* 0x000fea000383ffff */
.L_x_115:
[----:B-1----:R1:W4:Y:S02]  /*a990*/  SYNCS.PHASECHK.TRANS64.TRYWAIT P0, [R62+URZ+0x60], R5 ;  /* 0x000060053e0075a7 */ /* 0x00232400080011ff */
[----:B----4-:R-:W-:Y:S05]  /*a9a0*/  @!P0 NANOSLEEP.SYNCS 0x989680 ;  /* 0x009896800000895d */ /* 0x010fea0003900000 */
[----:B------:R-:W4:Y:S02]  /*a9b0*/  @!P0 SYNCS.PHASECHK.TRANS64 P0, [R62+URZ+0x60], R5 ;  /* 0x000060053e0085a7 */ /* 0x000f2400080010ff */
[----:B----4-:R-:W-:Y:S05]  /*a9c0*/  @!P0 BRA `(.L_x_115) ;  /* 0xfffffffc00f08947 */ /* 0x010fea000383ffff */
[----:B------:R-:W-:Y:S05]  /*a9d0*/  BRA `(.L_x_114) ;  /* 0xffffffe400b47947 */ /* 0x000fea000383ffff */
        .weak           $__internal_0_$__cuda_sm10x_tcgen05_guardrail_trap_col_being_dealloced_not_returned_by_alloc
        .type           $__internal_0_$__cuda_sm10x_tcgen05_guardrail_trap_col_being_dealloced_not_returned_by_alloc,@function
        .size           $__internal_0_$__cuda_sm10x_tcgen05_guardrail_trap_col_being_dealloced_not_returned_by_alloc,($__internal_1_$__cuda_sm10x_tcgen05_guardrail_trap_phase_invalid_during_alloc - $__internal_0_$__cuda_sm10x_tcgen05_guardrail_trap_col_being_dealloced_not_returned_by_alloc)
$__internal_0_$__cuda_sm10x_tcgen05_guardrail_trap_col_being_dealloced_not_returned_by_alloc:
[----:B------:R-:W-:Y:S05]  /*a9e0*/  BPT.TRAP 0x1 ;  /* 0x000000040000795c */ /* 0x000fea0000300000 */
[----:B------:R-:W-:-:S04]  /*a9f0*/  HFMA2 R3, -RZ, RZ, 0, 0 ;  /* 0x00000000ff037431 */ /* 0x000fc800000001ff */
[----:B------:R-:W-:Y:S05]  /*aa00*/  RET.REL.NODEC R2 `(_ZN7cutlass13device_kernelINS_4conv6kernel13ConvUniversalINS1_16ConvProblemShapeILNS1_8OperatorE2ELi2EEENS1_10collective14CollectiveConvINS1_47MainloopSm100TmaUmmaWarpSpecializedImplicitGemmILS5_2ELi6ELi2ELi1ELi2EN4cute5tupleIJNSA_1CILi1EEESD_SD_EEEEENSB_IJNSC_ILi128EEENSB_IJSG_EEENSB_IJNSC_ILi64EEEEEEEEENS_6half_tESL_NSA_8TiledMMAINSA_8MMA_AtomIJNSA_20SM100_MMA_F16BF16_SSISL_SL_fLi128ELi128ELNSA_4UMMA5MajorE1ELSQ_1ELNSP_7ScaleInE0ELSR_0EEEEEENSA_6LayoutISE_NSB_IJNSC_ILi0EEESV_SV_EEEEENSB_IJNSA_10UnderscoreESY_SY_EEEEENS7_6detail27Sm100ImplicitGemmTileTraitsINSA_13SM90_TMA_LOADENSA_14ComposedLayoutINSA_7SwizzleILi3ELi4ELi3EEENSA_18smem_ptr_flag_bitsILi16EEENSU_INSB_IJSI_NSC_ILi8EEEEEENSB_IJSD_SI_EEEEEEEvEENS12_INSA_20SM90_TMA_LOAD_IM2COLES1D_vEEEENS_8epilogue10collective18CollectiveEpilogueINS1I_23Sm100TmaWarpSpecializedILi4ELi2ELi32ELb1ELb0EEEJSK_NSB_IJNSU_ISG_SD_EENSU_INSC_ILi32EEESD_EEEEESL_NSB_IJlNSB_IJSD_llEEESV_EEESL_S1S_NS1I_6fusion15FusionCallbacksIS1M_NS1T_17LinearCombinationISL_fSL_fLNS_15FloatRoundStyleE2EEESK_S1Q_JEEENSA_5SM1004TMEM4LOAD26SM100_TMEM_LOAD_32dp32b32xES13_NS14_INS15_ILi2ELi4ELi3EEES18_NSU_INSB_IJS19_S1O_EEENSB_IJS1O_SD_EEEEEEENSA_39AutoVectorizingCopyWithAssumedAlignmentILi128EEENSA_14SM90_TMA_STOREES27_S29_S29_EEEvvEEEEvNT_6ParamsE) ;  /* 0xffffff54027c7950 */ /* 0x000fea0003c3ffff */
        .weak           $__internal_1_$__cuda_sm10x_tcgen05_guardrail_trap_phase_invalid_during_alloc
        .type           $__internal_1_$__cuda_sm10x_tcgen05_guardrail_trap_phase_invalid_during_alloc,@function
        .size           $__internal_1_$__cuda_sm10x_tcgen05_guardrail_trap_phase_invalid_during_alloc,($__internal_2_$__cuda_sm10x_tcgen05_guardrail_trap_unallocated_columns_being_dealloced - $__internal_1_$__cuda_sm10x_tcgen05_guardrail_trap_phase_invalid_during_alloc)
$__internal_1_$__cuda_sm10x_tcgen05_guardrail_trap_phase_invalid_during_alloc:
[----:B------:R-:W-:Y:S05]  /*aa10*/  BPT.TRAP 0x1 ;  /* 0x000000040000795c */ /* 0x000fea0000300000 */
[----:B------:R-:W-:-:S04]  /*aa20*/  MOV R3, 0x0 ;  /* 0x0000000000037802 */ /* 0x000fc80000000f00 */
[----:B------:R-:W-:Y:S05]  /*aa30*/  RET.REL.NODEC R2 `(_ZN7cutlass13device_kernelINS_4conv6kernel13ConvUniversalINS1_16ConvProblemShapeILNS1_8OperatorE2ELi2EEENS1_10collective14CollectiveConvINS1_47MainloopSm100TmaUmmaWarpSpecializedImplicitGemmILS5_2ELi6ELi2ELi1ELi2EN4cute5tupleIJNSA_1CILi1EEESD_SD_EEEEENSB_IJNSC_ILi128EEENSB_IJSG_EEENSB_IJNSC_ILi64EEEEEEEEENS_6half_tESL_NSA_8TiledMMAINSA_8MMA_AtomIJNSA_20SM100_MMA_F16BF16_SSISL_SL_fLi128ELi128ELNSA_4UMMA5MajorE1ELSQ_1ELNSP_7ScaleInE0ELSR_0EEEEEENSA_6LayoutISE_NSB_IJNSC_ILi0EEESV_SV_EEEEENSB_IJNSA_10UnderscoreESY_SY_EEEEENS7_6detail27Sm100ImplicitGemmTileTraitsINSA_13SM90_TMA_LOADENSA_14ComposedLayoutINSA_7SwizzleILi3ELi4ELi3EEENSA_18smem_ptr_flag_bitsILi16EEENSU_INSB_IJSI_NSC_ILi8EEEEEENSB_IJSD_SI_EEEEEEEvEENS12_INSA_20SM90_TMA_LOAD_IM2COLES1D_vEEEENS_8epilogue10collective18CollectiveEpilogueINS1I_23Sm100TmaWarpSpecializedILi4ELi2ELi32ELb1ELb0EEEJSK_NSB_IJNSU_ISG_SD_EENSU_INSC_ILi32EEESD_EEEEESL_NSB_IJlNSB_IJSD_llEEESV_EEESL_S1S_NS1I_6fusion15FusionCallbacksIS1M_NS1T_17LinearCombinationISL_fSL_fLNS_15FloatRoundStyleE2EEESK_S1Q_JEEENSA_5SM1004TMEM4LOAD26SM100_TMEM_LOAD_32dp32b32xES13_NS14_INS15_ILi2ELi4ELi3EEES18_NSU_INSB_IJS19_S1O_EEENSB_IJS1O_SD_EEEEEEENSA_39AutoVectorizingCopyWithAssumedAlignmentILi128EEENSA_14SM90_TMA_STOREES27_S29_S29_EEEvvEEEEvNT_6ParamsE) ;  /* 0xffffff5402707950 */ /* 0x000fea0003c3ffff */
        .weak           $__internal_2_$__cuda_sm10x_tcgen05_guardrail_trap_unallocated_columns_being_dealloced
        .type           $__internal_2_$__cuda_sm10x_tcgen05_guardrail_trap_unallocated_columns_being_dealloced,@function
        .size           $__internal_2_$__cuda_sm10x_tcgen05_guardrail_trap_unallocated_columns_being_dealloced,(.L_x_172 - $__internal_2_$__cuda_sm10x_tcgen05_guardrail_trap_unallocated_columns_being_dealloced)
$__internal_2_$__cuda_sm10x_tcgen05_guardrail_trap_unallocated_columns_being_dealloced:
[----:B------:R-:W-:Y:S05]  /*aa40*/  BPT.TRAP 0x1 ;  /* 0x000000040000795c */ /* 0x000fea0000300000 */
[----:B------:R-:W-:-:S04]  /*aa50*/  HFMA2 R3, -RZ, RZ, 0, 0 ;  /* 0x00000000ff037431 */ /* 0x000fc800000001ff */
[----:B------:R-:W-:Y:S05]  /*aa60*/  RET.REL.NODEC R2 `(_ZN7cutlass13device_kernelINS_4conv6kernel13ConvUniversalINS1_16ConvProblemShapeILNS1_8OperatorE2ELi2EEENS1_10collective14CollectiveConvINS1_47MainloopSm100TmaUmmaWarpSpecializedImplicitGemmILS5_2ELi6ELi2ELi1ELi2EN4cute5tupleIJNSA_1CILi1EEESD_SD_EEEEENSB_IJNSC_ILi128EEENSB_IJSG_EEENSB_IJNSC_ILi64EEEEEEEEENS_6half_tESL_NSA_8TiledMMAINSA_8MMA_AtomIJNSA_20SM100_MMA_F16BF16_SSISL_SL_fLi128ELi128ELNSA_4UMMA5MajorE1ELSQ_1ELNSP_7ScaleInE0ELSR_0EEEEEENSA_6LayoutISE_NSB_IJNSC_ILi0EEESV_SV_EEEEENSB_IJNSA_10UnderscoreESY_SY_EEEEENS7_6detail27Sm100ImplicitGemmTileTraitsINSA_13SM90_TMA_LOADENSA_14ComposedLayoutINSA_7SwizzleILi3ELi4ELi3EEENSA_18smem_ptr_flag_bitsILi16EEENSU_INSB_IJSI_NSC_ILi8EEEEEENSB_IJSD_SI_EEEEEEEvEENS12_INSA_20SM90_TMA_LOAD_IM2COLES1D_vEEEENS_8epilogue10collective18CollectiveEpilogueINS1I_23Sm100TmaWarpSpecializedILi4ELi2ELi32ELb1ELb0EEEJSK_NSB_IJNSU_ISG_SD_EENSU_INSC_ILi32EEESD_EEEEESL_NSB_IJlNSB_IJSD_llEEESV_EEESL_S1S_NS1I_6fusion15FusionCallbacksIS1M_NS1T_17LinearCombinationISL_fSL_fLNS_15FloatRoundStyleE2EEESK_S1Q_JEEENSA_5SM1004TMEM4LOAD26SM100_TMEM_LOAD_32dp32b32xES13_NS14_INS15_ILi2ELi4ELi3EEES18_NSU_INSB_IJS19_S1O_EEENSB_IJS1O_SD_EEEEEEENSA_39AutoVectorizingCopyWithAssumedAlignmentILi128EEENSA_14SM90_TMA_STOREES27_S29_S29_EEEvvEEEEvNT_6ParamsE) ;  /* 0xffffff5402647950 */ /* 0x000fea0003c3ffff */
.L_x_171:
[----:B------:R-:W-:-:S00]  /*aa70*/  BRA `(.L_x_171) ;  /* 0xfffffffc00fc7947 */ /* 0x000fc0000383ffff */
[----:B------:R-:W-:-:S00]  /*aa80*/  NOP ;  /* 0x0000000000007918 */ /* 0x000fc00000000000 */
[----:B------:R-:W-:-:S00]  /*aa90*/  NOP ;  /* 0x0000000000007918 */ /* 0x000fc00000000000 */
[----:B------:R-:W-:-:S00]  /*aaa0*/  NOP ;  /* 0x0000000000007918 */ /* 0x000fc00000000000 */
[----:B------:R-:W-:-:S00]  /*aab0*/  NOP ;  /* 0x0000000000007918 */ /* 0x000fc00000000000 */
[----:B------:R-:W-:-:S00]  /*aac0*/  NOP ;  /* 0x0000000000007918 */ /* 0x000fc00000000000 */
[----:B------:R-:W-:-:S00]  /*aad0*/  NOP ;  /* 0x0000000000007918 */ /* 0x000fc00000000000 */
[----:B------:R-:W-:-:S00]  /*aae0*/  NOP ;  /* 0x0000000000007918 */ /* 0x000fc00000000000 */
[----:B------:R-:W-:-:S00]  /*aaf0*/  NOP ;  /* 0x0000000000007918 */ /* 0x000fc00000000000 */
.L_x_172:


//--------------------- .nv.global.init           --------------------------
	.section	.nv.global.init,"aw",@progbits
.nv.global.init:
	.type		$str$29,@object
	.size		$str$29,($str$30 - $str$29)
$str$29:
        /*0000*/ 	.byte	0x28, 0x61, 0x64, 0x64, 0x72, 0x65, 0x73, 0x73, 0x20, 0x26, 0x20, 0x6d, 0x61, 0x73, 0x6b, 0x29
        /*0010*/ 	.byte	0x20, 0x3d, 0x3d, 0x20, 0x30, 0x00
	.type		$str$30,@object
	.size		$str$30,($str$28 - $str$30)
$str$30:
        /*0016*/ 	.byte	0x2f, 0x74, 0x6d, 0x70, 0x2f, 0x63, 0x75, 0x74, 0x6c, 0x61, 0x73, 0x73, 0x5f, 0x73, 0x77, 0x65
        /*0026*/ 	.byte	0x65, 0x70, 0x5f, 0x73, 0x72, 0x63, 0x2f, 0x69, 0x6e, 0x63, 0x6c, 0x75, 0x64, 0x65, 0x2f, 0x63
        /*0036*/ 	.byte	0x75, 0x74, 0x65, 0x2f, 0x70, 0x6f, 0x69, 0x6e, 0x74, 0x65, 0x72, 0x5f, 0x66, 0x6c, 0x61, 0x67
        /*0046*/ 	.byte	0x67, 0x65, 0x64, 0x2e, 0x68, 0x70, 0x70, 0x00
	.type		$str$28,@object
	.size		$str$28,($str$27 - $str$28)
$str$28:
        /*004e*/ 	.byte	0x2f, 0x74, 0x6d, 0x70, 0x2f, 0x63, 0x75, 0x74, 0x6c, 0x61, 0x73, 0x73, 0x5f, 0x73, 0x77, 0x65
        /*005e*/ 	.byte	0x65, 0x70, 0x5f, 0x73, 0x72, 0x63, 0x2f, 0x69, 0x6e, 0x63, 0x6c, 0x75, 0x64, 0x65, 0x2f, 0x63
        /*006e*/ 	.byte	0x75, 0x74, 0x65, 0x2f, 0x61, 0x74, 0x6f, 0x6d, 0x2f, 0x63, 0x6f, 0x70, 0x79, 0x5f, 0x74, 0x72
        /*007e*/ 	.byte	0x61, 0x69, 0x74, 0x73, 0x5f, 0x73, 0x6d, 0x31, 0x30, 0x30, 0x2e, 0x68, 0x70, 0x70, 0x00
	.type		$str$27,@object
	.size		$str$27,(__unnamed_1 - $str$27)
$str$27:
        /*008d*/ 	.byte	0x28, 0x28, 0x75, 0x69, 0x6e, 0x74, 0x33, 0x32, 0x5f, 0x74, 0x28, 0x74, 0x68, 0x72, 0x65, 0x61
        /*009d*/ 	.byte	0x64, 0x49, 0x64, 0x78, 0x2e, 0x78, 0x29, 0x20, 0x2f, 0x20, 0x33, 0x32, 0x29, 0x20, 0x25, 0x20
        /*00ad*/ 	.byte	0x34, 0x29, 0x20, 0x3d, 0x3d, 0x20, 0x28, 0x28, 0x28, 0x74, 0x6d, 0x65, 0x6d, 0x5f, 0x61, 0x64
        /*00bd*/ 	.byte	0x64, 0x72, 0x20, 0x3e, 0x3e, 0x20, 0x31, 0x36, 0x29, 0x20, 0x2f, 0x20, 0x33, 0x32, 0x29, 0x20
        /*00cd*/ 	.byte	0x25, 0x20, 0x34, 0x29, 0x00
	.type		__unnamed_1,@object
	.size		__unnamed_1,(__unnamed_2 - __unnamed_1)
__unnamed_1:
        /*00d2*/ 	.byte	0x61, 0x75, 0x74, 0x6f, 0x20, 0x63, 0x75, 0x74, 0x65, 0x3a, 0x3a, 0x61, 0x73, 0x5f, 0x70, 0x6f
        /* <DEDUP_REMOVED lines=24> */
        /*0262*/ 	.byte	0x3e, 0x3e, 0x3e, 0x3e, 0x5d, 0x00
	.type		__unnamed_2,@object
	.size		__unnamed_2,(.L_2 - __unnamed_2)
__unnamed_2:
        /* <DEDUP_REMOVED lines=42> */
        /*0508*/ 	.byte	0x3e, 0x3e, 0x5d, 0x00
.L_2:


//--------------------- .nv.shared._ZN7cutlass13device_kernelINS_4conv6kernel13ConvUniversalINS1_16ConvProblemShapeILNS1_8OperatorE2ELi2EEENS1_10collective14CollectiveConvINS1_47MainloopSm100TmaUmmaWarpSpecializedImplicitGemmILS5_2ELi6ELi2ELi1ELi2EN4cute5tupleIJNSA_1CILi1EEESD_SD_EEEEENSB_IJNSC_ILi128EEENSB_IJSG_EEENSB_IJNSC_ILi64EEEEEEEEENS_6half_tESL_NSA_8TiledMMAINSA_8MMA_AtomIJNSA_20SM100_MMA_F16BF16_SSISL_SL_fLi128ELi128ELNSA_4UMMA5MajorE1ELSQ_1ELNSP_7ScaleInE0ELSR_0EEEEEENSA_6LayoutISE_NSB_IJNSC_ILi0EEESV_SV_EEEEENSB_IJNSA_10UnderscoreESY_SY_EEEEENS7_6detail27Sm100ImplicitGemmTileTraitsINSA_13SM90_TMA_LOADENSA_14ComposedLayoutINSA_7SwizzleILi3ELi4ELi3EEENSA_18smem_ptr_flag_bitsILi16EEENSU_INSB_IJSI_NSC_ILi8EEEEEENSB_IJSD_SI_EEEEEEEvEENS12_INSA_20SM90_TMA_LOAD_IM2COLES1D_vEEEENS_8epilogue10collective18CollectiveEpilogueINS1I_23Sm100TmaWarpSpecializedILi4ELi2ELi32ELb1ELb0EEEJSK_NSB_IJNSU_ISG_SD_EENSU_INSC_ILi32EEESD_EEEEESL_NSB_IJlNSB_IJSD_llEEESV_EEESL_S1S_NS1I_6fusion15FusionCallbacksIS1M_NS1T_17LinearCombinationISL_fSL_fLNS_15FloatRoundStyleE2EEESK_S1Q_JEEENSA_5SM1004TMEM4LOAD26SM100_TMEM_LOAD_32dp32b32xES13_NS14_INS15_ILi2ELi4ELi3EEES18_NSU_INSB_IJS19_S1O_EEENSB_IJS1O_SD_EEEEEEENSA_39AutoVectorizingCopyWithAssumedAlignmentILi128EEENSA_14SM90_TMA_STOREES27_S29_S29_EEEvvEEEEvNT_6ParamsE --------------------------
	.section	.nv.shared._ZN7cutlass13device_kernelINS_4conv6kernel13ConvUniversalINS1_16ConvProblemShapeILNS1_8OperatorE2ELi2EEENS1_10collective14CollectiveConvINS1_47MainloopSm100TmaUmmaWarpSpecializedImplicitGemmILS5_2ELi6ELi2ELi1ELi2EN4cute5tupleIJNSA_1CILi1EEESD_SD_EEEEENSB_IJNSC_ILi128EEENSB_IJSG_EEENSB_IJNSC_ILi64EEEEEEEEENS_6half_tESL_NSA_8TiledMMAINSA_8MMA_AtomIJNSA_20SM100_MMA_F16BF16_SSISL_SL_fLi128ELi128ELNSA_4UMMA5MajorE1ELSQ_1ELNSP_7ScaleInE0ELSR_0EEEEEENSA_6LayoutISE_NSB_IJNSC_ILi0EEESV_SV_EEEEENSB_IJNSA_10UnderscoreESY_SY_EEEEENS7_6detail27Sm100ImplicitGemmTileTraitsINSA_13SM90_TMA_LOADENSA_14ComposedLayoutINSA_7SwizzleILi3ELi4ELi3EEENSA_18smem_ptr_flag_bitsILi16EEENSU_INSB_IJSI_NSC_ILi8EEEEEENSB_IJSD_SI_EEEEEEEvEENS12_INSA_20SM90_TMA_LOAD_IM2COLES1D_vEEEENS_8epilogue10collective18CollectiveEpilogueINS1I_23Sm100TmaWarpSpecializedILi4ELi2ELi32ELb1ELb0EEEJSK_NSB_IJNSU_ISG_SD_EENSU_INSC_ILi32EEESD_EEEEESL_NSB_IJlNSB_IJSD_llEEESV_EEESL_S1S_NS1I_6fusion15FusionCallbacksIS1M_NS1T_17LinearCombinationISL_fSL_fLNS_15FloatRoundStyleE2EEESK_S1Q_JEEENSA_5SM1004TMEM4LOAD26SM100_TMEM_LOAD_32dp32b32xES13_NS14_INS15_ILi2ELi4ELi3EEES18_NSU_INSB_IJS19_S1O_EEENSB_IJS1O_SD_EEEEEEENSA_39AutoVectorizingCopyWithAssumedAlignmentILi128EEENSA_14SM90_TMA_STOREES27_S29_S29_EEEvvEEEEvNT_6ParamsE,"aw",@nobits
	.sectionflags	@""
	.align	16
	.zero		1024


//--------------------- .nv.shared.reserved.0     --------------------------
	.section	.nv.shared.reserved.0,"aw",@nobits
	.weak		__nv_reservedSMEM_offset_0_alias
	.size		__nv_reservedSMEM_offset_0_alias, 0, 64
	.other		__nv_reservedSMEM_offset_0_alias,@"STO_CUDA_RESERVED_SHARED STV_DEFAULT"
__nv_reservedSMEM_offset_0_alias:
	.zero		0
.nv.shared.reserved.0:
	.zero		64
	.weak		__nv_reservedSMEM_tcgen05_partition
	.type		__nv_reservedSMEM_tcgen05_partition,@object
	.size		__nv_reservedSMEM_tcgen05_partition,(.L_0 - __nv_reservedSMEM_tcgen05_partition)
__nv_reservedSMEM_tcgen05_partition:
	.zero		32
.L_0:


//--------------------- .nv.global                --------------------------
	.section	.nv.global,"aw",@nobits
.nv.global:
	.type		_ZN39_INTERNAL_6a58ea71_4_k_cu_2edfe5c1_40604cute1_E,@object
	.size		_ZN39_INTERNAL_6a58ea71_4_k_cu_2edfe5c1_40604cute1_E,(_ZN39_INTERNAL_6a58ea71_4_k_cu_2edfe5c1_40604cuda3std3__45__cpo6cbeginE - _ZN39_INTERNAL_6a58ea71_4_k_cu_2edfe5c1_40604cute1_E)
_ZN39_INTERNAL_6a58ea71_4_k_cu_2edfe5c1_40604cute1_E:
	.zero		1
	.type		_ZN39_INTERNAL_6a58ea71_4_k_cu_2edfe5c1_40604cuda3std3__45__cpo6cbeginE,@object
	.size		_ZN39_INTERNAL_6a58ea71_4_k_cu_2edfe5c1_40604cuda3std3__45__cpo6cbeginE,(_ZN39_INTERNAL_6a58ea71_4_k_cu_2edfe5c1_40604cuda3std3__48in_placeE - _ZN39_INTERNAL_6a58ea71_4_k_cu_2edfe5c1_40604cuda3std3__45__cpo6cbeginE)
_ZN39_INTERNAL_6a58ea71_4_k_cu_2edfe5c1_40604cuda3std3__45__cpo6cbeginE:
	.zero		1
	.type		_ZN39_INTERNAL_6a58ea71_4_k_cu_2edfe5c1_40604cuda3std3__48in_placeE,@object
	.size		_ZN39_INTERNAL_6a58ea71_4_k_cu_2edfe5c1_40604cuda3std3__48in_placeE,(_ZN39_INTERNAL_6a58ea71_4_k_cu_2edfe5c1_40604cuda3std6ranges3__45__cpo9iter_moveE - _ZN39_INTERNAL_6a58ea71_4_k_cu_2edfe5c1_40604cuda3std3__48in_placeE)
_ZN39_INTERNAL_6a58ea71_4_k_cu_2edfe5c1_40604cuda3std3__48in_placeE:
	.zero		1
	.type		_ZN39_INTERNAL_6a58ea71_4_k_cu_2edfe5c1_40604cuda3std6ranges3__45__cpo9iter_moveE,@object
	.size		_ZN39_INTERNAL_6a58ea71_4_k_cu_2edfe5c1_40604cuda3std6ranges3__45__cpo9iter_moveE,(_ZN39_INTERNAL_6a58ea71_4_k_cu_2edfe5c1_40604cuda3std3__45__cpo5beginE - _ZN39_INTERNAL_6a58ea71_4_k_cu_2edfe5c1_40604cuda3std6ranges3__45__cpo9iter_moveE)
_ZN39_INTERNAL_6a58ea71_4_k_cu_2edfe5c1_40604cuda3std6ranges3__45__cpo9iter_moveE:
	.zero		1
	.type		_ZN39_INTERNAL_6a58ea71_4_k_cu_2edfe5c1_40604cuda3std3__45__cpo5beginE,@object
	.size		_ZN39_INTERNAL_6a58ea71_4_k_cu_2edfe5c1_40604cuda3std3__45__cpo5beginE,(_ZN39_INTERNAL_6a58ea71_4_k_cu_2edfe5c1_40604cuda3std3__441_GLOBAL__N__6a58ea71_4_k_cu_2edfe5c1_40606ignoreE - _ZN39_INTERNAL_6a58ea71_4_k_cu_2edfe5c1_40604cuda3std3__45__cpo5beginE)
_ZN39_INTERNAL_6a58ea71_4_k_cu_2edfe5c1_40604cuda3std3__45__cpo5beginE:
	.zero		1
	.type		_ZN39_INTERNAL_6a58ea71_4_k_cu_2edfe5c1_40604cuda3std3__441_GLOBAL__N__6a58ea71_4_k_cu_2edfe5c1_40606ignoreE,@object
	.size		_ZN39_INTERNAL_6a58ea71_4_k_cu_2edfe5c1_40604cuda3std3__441_GLOBAL__N__6a58ea71_4_k_cu_2edfe5c1_40606ignoreE,(_ZN39_INTERNAL_6a58ea71_4_k_cu_2edfe5c1_40604cute7productE - _ZN39_INTERNAL_6a58ea71_4_k_cu_2edfe5c1_40604cuda3std3__441_GLOBAL__N__6a58ea71_4_k_cu_2edfe5c1_40606ignoreE)
_ZN39_INTERNAL_6a58ea71_4_k_cu_2edfe5c1_40604cuda3std3__441_GLOBAL__N__6a58ea71_4_k_cu_2edfe5c1_40606ignoreE:
	.zero		1
	.type		_ZN39_INTERNAL_6a58ea71_4_k_cu_2edfe5c1_40604cute7productE,@object
	.size		_ZN39_INTERNAL_6a58ea71_4_k_cu_2edfe5c1_40604cute7productE,(_ZN39_INTERNAL_6a58ea71_4_k_cu_2edfe5c1_40604cuda3std3__45__cpo3endE - _ZN39_INTERNAL_6a58ea71_4_k_cu_2edfe5c1_40604cute7productE)
_ZN39_INTERNAL_6a58ea71_4_k_cu_2edfe5c1_40604cute7productE:
	.zero		1
	.type		_ZN39_INTERNAL_6a58ea71_4_k_cu_2edfe5c1_40604cuda3std3__45__cpo3endE,@object
	.size		_ZN39_INTERNAL_6a58ea71_4_k_cu_2edfe5c1_40604cuda3std3__45__cpo3endE,(_ZN39_INTERNAL_6a58ea71_4_k_cu_2edfe5c1_40604cuda3std3__419piecewise_constructE - _ZN39_INTERNAL_6a58ea71_4_k_cu_2edfe5c1_40604cuda3std3__45__cpo3endE)
_ZN39_INTERNAL_6a58ea71_4_k_cu_2edfe5c1_40604cuda3std3__45__cpo3endE:
	.zero		1
	.type		_ZN39_INTERNAL_6a58ea71_4_k_cu_2edfe5c1_40604cuda3std3__419piecewise_constructE,@object
	.size		_ZN39_INTERNAL_6a58ea71_4_k_cu_2edfe5c1_40604cuda3std3__419piecewise_constructE,(_ZN39_INTERNAL_6a58ea71_4_k_cu_2edfe5c1_40604cuda3std3__45__cpo4cendE - _ZN39_INTERNAL_6a58ea71_4_k_cu_2edfe5c1_40604cuda3std3__419piecewise_constructE)
_ZN39_INTERNAL_6a58ea71_4_k_cu_2edfe5c1_40604cuda3std3__419piecewise_constructE:
	.zero		1
	.type		_ZN39_INTERNAL_6a58ea71_4_k_cu_2edfe5c1_40604cuda3std3__45__cpo4cendE,@object
	.size		_ZN39_INTERNAL_6a58ea71_4_k_cu_2edfe5c1_40604cuda3std3__45__cpo4cendE,(_ZN39_INTERNAL_6a58ea71_4_k_cu_2edfe5c1_40604cuda3std6ranges3__45__cpo4swapE - _ZN39_INTERNAL_6a58ea71_4_k_cu_2edfe5c1_40604cuda3std3__45__cpo4cendE)
_ZN39_INTERNAL_6a58ea71_4_k_cu_2edfe5c1_40604cuda3std3__45__cpo4cendE:
	.zero		1
	.type		_ZN39_INTERNAL_6a58ea71_4_k_cu_2edfe5c1_40604cuda3std6ranges3__45__cpo4swapE,@object
	.size		_ZN39_INTERNAL_6a58ea71_4_k_cu_2edfe5c1_40604cuda3std6ranges3__45__cpo4swapE,(.L_10 - _ZN39_INTERNAL_6a58ea71_4_k_cu_2edfe5c1_40604cuda3std6ranges3__45__cpo4swapE)
_ZN39_INTERNAL_6a58ea71_4_k_cu_2edfe5c1_40604cuda3std6ranges3__45__cpo4swapE:
	.zero		1
.L_10:


//--------------------- .nv.constant0._ZN7cutlass13device_kernelINS_4conv6kernel13ConvUniversalINS1_16ConvProblemShapeILNS1_8OperatorE2ELi2EEENS1_10collective14CollectiveConvINS1_47MainloopSm100TmaUmmaWarpSpecializedImplicitGemmILS5_2ELi6ELi2ELi1ELi2EN4cute5tupleIJNSA_1CILi1EEESD_SD_EEEEENSB_IJNSC_ILi128EEENSB_IJSG_EEENSB_IJNSC_ILi64EEEEEEEEENS_6half_tESL_NSA_8TiledMMAINSA_8MMA_AtomIJNSA_20SM100_MMA_F16BF16_SSISL_SL_fLi128ELi128ELNSA_4UMMA5MajorE1ELSQ_1ELNSP_7ScaleInE0ELSR_0EEEEEENSA_6LayoutISE_NSB_IJNSC_ILi0EEESV_SV_EEEEENSB_IJNSA_10UnderscoreESY_SY_EEEEENS7_6detail27Sm100ImplicitGemmTileTraitsINSA_13SM90_TMA_LOADENSA_14ComposedLayoutINSA_7SwizzleILi3ELi4ELi3EEENSA_18smem_ptr_flag_bitsILi16EEENSU_INSB_IJSI_NSC_ILi8EEEEEENSB_IJSD_SI_EEEEEEEvEENS12_INSA_20SM90_TMA_LOAD_IM2COLES1D_vEEEENS_8epilogue10collective18CollectiveEpilogueINS1I_23Sm100TmaWarpSpecializedILi4ELi2ELi32ELb1ELb0EEEJSK_NSB_IJNSU_ISG_SD_EENSU_INSC_ILi32EEESD_EEEEESL_NSB_IJlNSB_IJSD_llEEESV_EEESL_S1S_NS1I_6fusion15FusionCallbacksIS1M_NS1T_17LinearCombinationISL_fSL_fLNS_15FloatRoundStyleE2EEESK_S1Q_JEEENSA_5SM1004TMEM4LOAD26SM100_TMEM_LOAD_32dp32b32xES13_NS14_INS15_ILi2ELi4ELi3EEES18_NSU_INSB_IJS19_S1O_EEENSB_IJS1O_SD_EEEEEEENSA_39AutoVectorizingCopyWithAssumedAlignmentILi128EEENSA_14SM90_TMA_STOREES27_S29_S29_EEEvvEEEEvNT_6ParamsE --------------------------
	.section	.nv.constant0._ZN7cutlass13device_kernelINS_4conv6kernel13ConvUniversalINS1_16ConvProblemShapeILNS1_8OperatorE2ELi2EEENS1_10collective14CollectiveConvINS1_47MainloopSm100TmaUmmaWarpSpecializedImplicitGemmILS5_2ELi6ELi2ELi1ELi2EN4cute5tupleIJNSA_1CILi1EEESD_SD_EEEEENSB_IJNSC_ILi128EEENSB_IJSG_EEENSB_IJNSC_ILi64EEEEEEEEENS_6half_tESL_NSA_8TiledMMAINSA_8MMA_AtomIJNSA_20SM100_MMA_F16BF16_SSISL_SL_fLi128ELi128ELNSA_4UMMA5MajorE1ELSQ_1ELNSP_7ScaleInE0ELSR_0EEEEEENSA_6LayoutISE_NSB_IJNSC_ILi0EEESV_SV_EEEEENSB_IJNSA_10UnderscoreESY_SY_EEEEENS7_6detail27Sm100ImplicitGemmTileTraitsINSA_13SM90_TMA_LOADENSA_14ComposedLayoutINSA_7SwizzleILi3ELi4ELi3EEENSA_18smem_ptr_flag_bitsILi16EEENSU_INSB_IJSI_NSC_ILi8EEEEEENSB_IJSD_SI_EEEEEEEvEENS12_INSA_20SM90_TMA_LOAD_IM2COLES1D_vEEEENS_8epilogue10collective18CollectiveEpilogueINS1I_23Sm100TmaWarpSpecializedILi4ELi2ELi32ELb1ELb0EEEJSK_NSB_IJNSU_ISG_SD_EENSU_INSC_ILi32EEESD_EEEEESL_NSB_IJlNSB_IJSD_llEEESV_EEESL_S1S_NS1I_6fusion15FusionCallbacksIS1M_NS1T_17LinearCombinationISL_fSL_fLNS_15FloatRoundStyleE2EEESK_S1Q_JEEENSA_5SM1004TMEM4LOAD26SM100_TMEM_LOAD_32dp32b32xES13_NS14_INS15_ILi2ELi4ELi3EEES18_NSU_INSB_IJS19_S1O_EEENSB_IJS1O_SD_EEEEEEENSA_39AutoVectorizingCopyWithAssumedAlignmentILi128EEENSA_14SM90_TMA_STOREES27_S29_S29_EEEvvEEEEvNT_6ParamsE,"a",@progbits
	.sectionflags	@""
	.align	4
.nv.constant0._ZN7cutlass13device_kernelINS_4conv6kernel13ConvUniversalINS1_16ConvProblemShapeILNS1_8OperatorE2ELi2EEENS1_10collective14CollectiveConvINS1_47MainloopSm100TmaUmmaWarpSpecializedImplicitGemmILS5_2ELi6ELi2ELi1ELi2EN4cute5tupleIJNSA_1CILi1EEESD_SD_EEEEENSB_IJNSC_ILi128EEENSB_IJSG_EEENSB_IJNSC_ILi64EEEEEEEEENS_6half_tESL_NSA_8TiledMMAINSA_8MMA_AtomIJNSA_20SM100_MMA_F16BF16_SSISL_SL_fLi128ELi128ELNSA_4UMMA5MajorE1ELSQ_1ELNSP_7ScaleInE0ELSR_0EEEEEENSA_6LayoutISE_NSB_IJNSC_ILi0EEESV_SV_EEEEENSB_IJNSA_10UnderscoreESY_SY_EEEEENS7_6detail27Sm100ImplicitGemmTileTraitsINSA_13SM90_TMA_LOADENSA_14ComposedLayoutINSA_7SwizzleILi3ELi4ELi3EEENSA_18smem_ptr_flag_bitsILi16EEENSU_INSB_IJSI_NSC_ILi8EEEEEENSB_IJSD_SI_EEEEEEEvEENS12_INSA_20SM90_TMA_LOAD_IM2COLES1D_vEEEENS_8epilogue10collective18CollectiveEpilogueINS1I_23Sm100TmaWarpSpecializedILi4ELi2ELi32ELb1ELb0EEEJSK_NSB_IJNSU_ISG_SD_EENSU_INSC_ILi32EEESD_EEEEESL_NSB_IJlNSB_IJSD_llEEESV_EEESL_S1S_NS1I_6fusion15FusionCallbacksIS1M_NS1T_17LinearCombinationISL_fSL_fLNS_15FloatRoundStyleE2EEESK_S1Q_JEEENSA_5SM1004TMEM4LOAD26SM100_TMEM_LOAD_32dp32b32xES13_NS14_INS15_ILi2ELi4ELi3EEES18_NSU_INSB_IJS19_S1O_EEENSB_IJS1O_SD_EEEEEEENSA_39AutoVectorizingCopyWithAssumedAlignmentILi128EEENSA_14SM90_TMA_STOREES27_S29_S29_EEEvvEEEEvNT_6ParamsE:
	.zero		2944


//--------------------- SYMBOLS --------------------------

	.type		.nv.reservedSmem.offset0,@object
	.size		.nv.reservedSmem.offset0,0x4
	.type		.nv.reservedSmem.cap,@object
	.size		.nv.reservedSmem.cap,0x4
	.type		__assertfail,@function
